// auto-generated by cutlass_sweep.gemm — config: {"arch": "sm_100", "cluster_m": 2, "cluster_n": 1, "dtype": "bf16", "dtype_b": "bf16", "layout": "nt", "stages": 0, "tile_k": 16, "tile_m": 64, "tile_n": 160}
#include "cutlass/cutlass.h"
#include "cutlass/gemm/collective/collective_builder.hpp"
#include "cutlass/gemm/device/gemm_universal_adapter.h"
#include "cutlass/gemm/kernel/gemm_universal.hpp"
#include "cutlass/epilogue/collective/collective_builder.hpp"

using ElemA = cutlass::bfloat16_t;
using ElemB = cutlass::bfloat16_t;
using ElemCD = cutlass::bfloat16_t;
using Acc  = float;
using TileShape    = cute::Shape<cute::_64, cute::_160, cute::_16>;
using ClusterShape = cute::Shape<cute::_2, cute::_1, cute::_1>;

using CollectiveEpilogue = typename cutlass::epilogue::collective::CollectiveBuilder<
    cutlass::arch::Sm100, cutlass::arch::OpClassTensorOp,
    TileShape, ClusterShape,
    cutlass::epilogue::collective::EpilogueTileAuto,
    Acc, Acc,
    ElemCD, cutlass::layout::RowMajor, 128 / cutlass::sizeof_bits<ElemCD>::value,
    ElemCD, cutlass::layout::RowMajor, 128 / cutlass::sizeof_bits<ElemCD>::value,
    cutlass::epilogue::collective::EpilogueScheduleAuto
  >::CollectiveOp;

using CollectiveMainloop = typename cutlass::gemm::collective::CollectiveBuilder<
    cutlass::arch::Sm100, cutlass::arch::OpClassTensorOp,
    ElemA, cutlass::layout::RowMajor, 128 / cutlass::sizeof_bits<ElemA>::value,
    ElemB, cutlass::layout::ColumnMajor, 128 / cutlass::sizeof_bits<ElemB>::value,
    Acc,
    TileShape, ClusterShape,
    cutlass::gemm::collective::StageCountAutoCarveout<static_cast<int>(sizeof(typename CollectiveEpilogue::SharedStorage))>,
    cutlass::gemm::collective::KernelScheduleAuto
  >::CollectiveOp;

using GemmKernel = cutlass::gemm::kernel::GemmUniversal<
    cute::Shape<int,int,int,int>,
    CollectiveMainloop,
    CollectiveEpilogue
>;
using Gemm = cutlass::gemm::device::GemmUniversalAdapter<GemmKernel>;

// Force the device kernel symbol into the cubin without needing a host main.
auto* _anchor = &cutlass::device_kernel<GemmKernel>;


// ===== COMPILED SASS (sm_100a) =====

	.target	sm_100a

	.elftype	@"ET_EXEC"


//--------------------- .note.nv.tkinfo           --------------------------
	.section	.note.nv.tkinfo,"",@"SHT_NOTE"
	.sectionflags	@"SHF_NOTE_NV_TKINFO"
	.tkinfo
        /*0018*/ 	.word	0x00000002
        /*0030*/ 	.string	""
        /*0030*/ 	.string	"ptxas"
        /*0030*/ 	.string	"Cuda compilation tools, release 13.0, V13.0.88"
        /*0030*/ 	.string	"Build cuda_13.0.r13.0/compiler.36424714_0"
        /*0030*/ 	.string	"-arch sm_100a -m 64 "



//--------------------- .note.nv.cuinfo           --------------------------
	.section	.note.nv.cuinfo,"",@"SHT_NOTE"
	.sectionflags	@"SHF_NOTE_NV_CUINFO"
        /*0018*/ 	.short	0x0002
        /*001a*/ 	.short	0x0064
        /*001c*/ 	.short	0x0082
	.zero		2


//--------------------- .nv.info                  --------------------------
	.section	.nv.info,"",@"SHT_CUDA_INFO"
	.align	4


	//----- nvinfo : EIATTR_REGCOUNT
	.align		4
        /*0000*/ 	.byte	0x04, 0x2f
        /*0002*/ 	.short	(.L_19 - .L_18)
	.align		4
.L_18:
        /*0004*/ 	.word	index@(_ZN7cutlass13device_kernelINS_4gemm6kernel13GemmUniversalIN4cute5tupleIJiiiiEEENS1_10collective13CollectiveMmaINS1_35MainloopSm100TmaUmmaWarpSpecializedILi26ELi2ELi4ENS5_IJNS4_1CILi2EEENSA_ILi1EEESC_EEEEENS5_IJNSA_ILi64EEENSA_ILi160EEENSA_ILi16EEEEEENS_10bfloat16_tENS5_IJlSC_lEEESJ_SK_NS4_8TiledMMAINS4_8MMA_AtomIJNS4_20SM100_MMA_F16BF16_SSISJ_SJ_fLi64ELi160ELNS4_4UMMA5MajorE0ELSP_0ELNSO_7ScaleInE0ELSQ_0EEEEEENS4_6LayoutINS5_IJSC_SC_SC_EEENS5_IJNSA_ILi0EEESV_SV_EEEEENS5_IJNS4_10UnderscoreESY_SY_EEEEENS4_13SM90_TMA_LOADENS4_14ComposedLayoutINS4_7SwizzleILi1ELi4ELi3EEENS4_18smem_ptr_flag_bitsILi16EEENST_INS5_IJNSA_ILi8EEESH_EEENS5_IJSH_SC_EEEEEEEvNS4_8identityENS4_23SM90_TMA_LOAD_MULTICASTES1B_vS1C_EENS_8epilogue10collective18CollectiveEpilogueINS1F_23Sm100TmaWarpSpecializedILi2ELi1ELi80ELb1ELb0EEEJSI_NS5_IJNST_ISF_SC_EENST_ISG_SC_EEEEESJ_SK_SJ_SK_NS1F_6fusion15FusionCallbacksIS1J_NS1N_17LinearCombinationISJ_fSJ_fLNS_15FloatRoundStyleE2EEESI_S1M_JEEENS4_5SM1004TMEM4LOAD26SM100_TMEM_LOAD_16dp256b4xES11_NS12_INS13_ILi2ELi4ELi3EEES16_NST_INS5_IJS17_NSA_ILi32EEEEEENS5_IJS1Y_SC_EEEEEEENS4_17SM75_U32x4_LDSM_NENS4_14SM90_TMA_STOREES22_NS4_17SM90_U32x4_STSM_NENS4_39AutoVectorizingCopyWithAssumedAlignmentILi128EEEEEEvvEEEEvNT_6ParamsE)
        /*0008*/ 	.word	0x000000cb


	//----- nvinfo : EIATTR_FRAME_SIZE
	.align		4
.L_19:
        /*000c*/ 	.byte	0x04, 0x11
        /*000e*/ 	.short	(.L_21 - .L_20)
	.align		4
.L_20:
        /*0010*/ 	.word	index@($__internal_2_$__cuda_sm10x_tcgen05_guardrail_trap_unallocated_columns_being_dealloced)
        /*0014*/ 	.word	0x00000000


	//----- nvinfo : EIATTR_FRAME_SIZE
	.align		4
.L_21:
        /*0018*/ 	.byte	0x04, 0x11
        /*001a*/ 	.short	(.L_23 - .L_22)
	.align		4
.L_22:
        /*001c*/ 	.word	index@($__internal_1_$__cuda_sm10x_tcgen05_guardrail_trap_phase_invalid_during_alloc)
        /*0020*/ 	.word	0x00000000


	//----- nvinfo : EIATTR_FRAME_SIZE
	.align		4
.L_23:
        /*0024*/ 	.byte	0x04, 0x11
        /*0026*/ 	.short	(.L_25 - .L_24)
	.align		4
.L_24:
        /*0028*/ 	.word	index@($__internal_0_$__cuda_sm10x_tcgen05_guardrail_trap_col_being_dealloced_not_returned_by_alloc)
        /*002c*/ 	.word	0x00000000


	//----- nvinfo : EIATTR_FRAME_SIZE
	.align		4
.L_25:
        /*0030*/ 	.byte	0x04, 0x11
        /*0032*/ 	.short	(.L_27 - .L_26)
	.align		4
.L_26:
        /*0034*/ 	.word	index@(_ZN7cutlass13device_kernelINS_4gemm6kernel13GemmUniversalIN4cute5tupleIJiiiiEEENS1_10collective13CollectiveMmaINS1_35MainloopSm100TmaUmmaWarpSpecializedILi26ELi2ELi4ENS5_IJNS4_1CILi2EEENSA_ILi1EEESC_EEEEENS5_IJNSA_ILi64EEENSA_ILi160EEENSA_ILi16EEEEEENS_10bfloat16_tENS5_IJlSC_lEEESJ_SK_NS4_8TiledMMAINS4_8MMA_AtomIJNS4_20SM100_MMA_F16BF16_SSISJ_SJ_fLi64ELi160ELNS4_4UMMA5MajorE0ELSP_0ELNSO_7ScaleInE0ELSQ_0EEEEEENS4_6LayoutINS5_IJSC_SC_SC_EEENS5_IJNSA_ILi0EEESV_SV_EEEEENS5_IJNS4_10UnderscoreESY_SY_EEEEENS4_13SM90_TMA_LOADENS4_14ComposedLayoutINS4_7SwizzleILi1ELi4ELi3EEENS4_18smem_ptr_flag_bitsILi16EEENST_INS5_IJNSA_ILi8EEESH_EEENS5_IJSH_SC_EEEEEEEvNS4_8identityENS4_23SM90_TMA_LOAD_MULTICASTES1B_vS1C_EENS_8epilogue10collective18CollectiveEpilogueINS1F_23Sm100TmaWarpSpecializedILi2ELi1ELi80ELb1ELb0EEEJSI_NS5_IJNST_ISF_SC_EENST_ISG_SC_EEEEESJ_SK_SJ_SK_NS1F_6fusion15FusionCallbacksIS1J_NS1N_17LinearCombinationISJ_fSJ_fLNS_15FloatRoundStyleE2EEESI_S1M_JEEENS4_5SM1004TMEM4LOAD26SM100_TMEM_LOAD_16dp256b4xES11_NS12_INS13_ILi2ELi4ELi3EEES16_NST_INS5_IJS17_NSA_ILi32EEEEEENS5_IJS1Y_SC_EEEEEEENS4_17SM75_U32x4_LDSM_NENS4_14SM90_TMA_STOREES22_NS4_17SM90_U32x4_STSM_NENS4_39AutoVectorizingCopyWithAssumedAlignmentILi128EEEEEEvvEEEEvNT_6ParamsE)
        /*0038*/ 	.word	0x00000000


	//----- nvinfo : EIATTR_MIN_STACK_SIZE
	.align		4
.L_27:
        /*003c*/ 	.byte	0x04, 0x12
        /*003e*/ 	.short	(.L_29 - .L_28)
	.align		4
.L_28:
        /*0040*/ 	.word	index@(_ZN7cutlass13device_kernelINS_4gemm6kernel13GemmUniversalIN4cute5tupleIJiiiiEEENS1_10collective13CollectiveMmaINS1_35MainloopSm100TmaUmmaWarpSpecializedILi26ELi2ELi4ENS5_IJNS4_1CILi2EEENSA_ILi1EEESC_EEEEENS5_IJNSA_ILi64EEENSA_ILi160EEENSA_ILi16EEEEEENS_10bfloat16_tENS5_IJlSC_lEEESJ_SK_NS4_8TiledMMAINS4_8MMA_AtomIJNS4_20SM100_MMA_F16BF16_SSISJ_SJ_fLi64ELi160ELNS4_4UMMA5MajorE0ELSP_0ELNSO_7ScaleInE0ELSQ_0EEEEEENS4_6LayoutINS5_IJSC_SC_SC_EEENS5_IJNSA_ILi0EEESV_SV_EEEEENS5_IJNS4_10UnderscoreESY_SY_EEEEENS4_13SM90_TMA_LOADENS4_14ComposedLayoutINS4_7SwizzleILi1ELi4ELi3EEENS4_18smem_ptr_flag_bitsILi16EEENST_INS5_IJNSA_ILi8EEESH_EEENS5_IJSH_SC_EEEEEEEvNS4_8identityENS4_23SM90_TMA_LOAD_MULTICASTES1B_vS1C_EENS_8epilogue10collective18CollectiveEpilogueINS1F_23Sm100TmaWarpSpecializedILi2ELi1ELi80ELb1ELb0EEEJSI_NS5_IJNST_ISF_SC_EENST_ISG_SC_EEEEESJ_SK_SJ_SK_NS1F_6fusion15FusionCallbacksIS1J_NS1N_17LinearCombinationISJ_fSJ_fLNS_15FloatRoundStyleE2EEESI_S1M_JEEENS4_5SM1004TMEM4LOAD26SM100_TMEM_LOAD_16dp256b4xES11_NS12_INS13_ILi2ELi4ELi3EEES16_NST_INS5_IJS17_NSA_ILi32EEEEEENS5_IJS1Y_SC_EEEEEEENS4_17SM75_U32x4_LDSM_NENS4_14SM90_TMA_STOREES22_NS4_17SM90_U32x4_STSM_NENS4_39AutoVectorizingCopyWithAssumedAlignmentILi128EEEEEEvvEEEEvNT_6ParamsE)
        /*0044*/ 	.word	0x00000000
.L_29:


//--------------------- .nv.compat                --------------------------
	.section	.nv.compat,"",@"SHT_CUDA_COMPAT_INFO"
	.align	4
        /*0000*/ 	.byte	0x02, 0x09, 0x01, 0x00, 0x02, 0x02, 0x02, 0x00, 0x02, 0x05, 0x05, 0x00, 0x03, 0x07, 0x01, 0x01
        /*0010*/ 	.byte	0x02, 0x03, 0x01, 0x00, 0x02, 0x06, 0x01, 0x00, 0x04, 0x0b, 0x08, 0x00, 0x09, 0x00, 0x00, 0x00
        /*0020*/ 	.byte	0x00, 0x00, 0x00, 0x00


//--------------------- .nv.info._ZN7cutlass13device_kernelINS_4gemm6kernel13GemmUniversalIN4cute5tupleIJiiiiEEENS1_10collective13CollectiveMmaINS1_35MainloopSm100TmaUmmaWarpSpecializedILi26ELi2ELi4ENS5_IJNS4_1CILi2EEENSA_ILi1EEESC_EEEEENS5_IJNSA_ILi64EEENSA_ILi160EEENSA_ILi16EEEEEENS_10bfloat16_tENS5_IJlSC_lEEESJ_SK_NS4_8TiledMMAINS4_8MMA_AtomIJNS4_20SM100_MMA_F16BF16_SSISJ_SJ_fLi64ELi160ELNS4_4UMMA5MajorE0ELSP_0ELNSO_7ScaleInE0ELSQ_0EEEEEENS4_6LayoutINS5_IJSC_SC_SC_EEENS5_IJNSA_ILi0EEESV_SV_EEEEENS5_IJNS4_10UnderscoreESY_SY_EEEEENS4_13SM90_TMA_LOADENS4_14ComposedLayoutINS4_7SwizzleILi1ELi4ELi3EEENS4_18smem_ptr_flag_bitsILi16EEENST_INS5_IJNSA_ILi8EEESH_EEENS5_IJSH_SC_EEEEEEEvNS4_8identityENS4_23SM90_TMA_LOAD_MULTICASTES1B_vS1C_EENS_8epilogue10collective18CollectiveEpilogueINS1F_23Sm100TmaWarpSpecializedILi2ELi1ELi80ELb1ELb0EEEJSI_NS5_IJNST_ISF_SC_EENST_ISG_SC_EEEEESJ_SK_SJ_SK_NS1F_6fusion15FusionCallbacksIS1J_NS1N_17LinearCombinationISJ_fSJ_fLNS_15FloatRoundStyleE2EEESI_S1M_JEEENS4_5SM1004TMEM4LOAD26SM100_TMEM_LOAD_16dp256b4xES11_NS12_INS13_ILi2ELi4ELi3EEES16_NST_INS5_IJS17_NSA_ILi32EEEEEENS5_IJS1Y_SC_EEEEEEENS4_17SM75_U32x4_LDSM_NENS4_14SM90_TMA_STOREES22_NS4_17SM90_U32x4_STSM_NENS4_39AutoVectorizingCopyWithAssumedAlignmentILi128EEEEEEvvEEEEvNT_6ParamsE --------------------------
	.section	.nv.info._ZN7cutlass13device_kernelINS_4gemm6kernel13GemmUniversalIN4cute5tupleIJiiiiEEENS1_10collective13CollectiveMmaINS1_35MainloopSm100TmaUmmaWarpSpecializedILi26ELi2ELi4ENS5_IJNS4_1CILi2EEENSA_ILi1EEESC_EEEEENS5_IJNSA_ILi64EEENSA_ILi160EEENSA_ILi16EEEEEENS_10bfloat16_tENS5_IJlSC_lEEESJ_SK_NS4_8TiledMMAINS4_8MMA_AtomIJNS4_20SM100_MMA_F16BF16_SSISJ_SJ_fLi64ELi160ELNS4_4UMMA5MajorE0ELSP_0ELNSO_7ScaleInE0ELSQ_0EEEEEENS4_6LayoutINS5_IJSC_SC_SC_EEENS5_IJNSA_ILi0EEESV_SV_EEEEENS5_IJNS4_10UnderscoreESY_SY_EEEEENS4_13SM90_TMA_LOADENS4_14ComposedLayoutINS4_7SwizzleILi1ELi4ELi3EEENS4_18smem_ptr_flag_bitsILi16EEENST_INS5_IJNSA_ILi8EEESH_EEENS5_IJSH_SC_EEEEEEEvNS4_8identityENS4_23SM90_TMA_LOAD_MULTICASTES1B_vS1C_EENS_8epilogue10collective18CollectiveEpilogueINS1F_23Sm100TmaWarpSpecializedILi2ELi1ELi80ELb1ELb0EEEJSI_NS5_IJNST_ISF_SC_EENST_ISG_SC_EEEEESJ_SK_SJ_SK_NS1F_6fusion15FusionCallbacksIS1J_NS1N_17LinearCombinationISJ_fSJ_fLNS_15FloatRoundStyleE2EEESI_S1M_JEEENS4_5SM1004TMEM4LOAD26SM100_TMEM_LOAD_16dp256b4xES11_NS12_INS13_ILi2ELi4ELi3EEES16_NST_INS5_IJS17_NSA_ILi32EEEEEENS5_IJS1Y_SC_EEEEEEENS4_17SM75_U32x4_LDSM_NENS4_14SM90_TMA_STOREES22_NS4_17SM90_U32x4_STSM_NENS4_39AutoVectorizingCopyWithAssumedAlignmentILi128EEEEEEvvEEEEvNT_6ParamsE,"",@"SHT_CUDA_INFO"
	.sectionflags	@""
	.align	4


	//----- nvinfo : EIATTR_CUDA_API_VERSION
	.align		4
        /*0000*/ 	.byte	0x04, 0x37
        /*0002*/ 	.short	(.L_31 - .L_30)
.L_30:
        /*0004*/ 	.word	0x00000082


	//----- nvinfo : EIATTR_KPARAM_INFO
	.align		4
.L_31:
        /*0008*/ 	.byte	0x04, 0x17
        /*000a*/ 	.short	(.L_33 - .L_32)
.L_32:
        /*000c*/ 	.word	0x00000000
        /*0010*/ 	.short	0x0000
        /*0012*/ 	.short	0x0000
        /*0014*/ 	.byte	0x00, 0xf0, 0x01, 0x20


	//----- nvinfo : EIATTR_AT_ENTRY_FRAGMENTS
	.align		4
.L_33:
        /*0018*/ 	.byte	0x04, 0x4f
        /*001a*/ 	.short	(.L_35 - .L_34)


	//   ....[0]....
.L_34:
        /*001c*/ 	.word	0x00000006


	//----- nvinfo : EIATTR_RESERVED_SMEM_USED
	.align		4
.L_35:
        /*0020*/ 	.byte	0x01, 0x41
	.zero		2


	//----- nvinfo : EIATTR_SPARSE_MMA_MASK
	.align		4
        /*0024*/ 	.byte	0x03, 0x50
        /*0026*/ 	.short	0x0000


	//----- nvinfo : EIATTR_TCGEN05_1CTA_USED
	.align		4
        /*0028*/ 	.byte	0x01, 0x51
	.zero		2


	//----- nvinfo : EIATTR_MAXREG_COUNT
	.align		4
        /*002c*/ 	.byte	0x03, 0x1b
        /*002e*/ 	.short	0x00ff


	//----- nvinfo : EIATTR_NUM_BARRIERS
	.align		4
        /*0030*/ 	.byte	0x02, 0x4c
        /*0032*/ 	.byte	0x07
	.zero		1


	//----- nvinfo : EIATTR_EXTERNS
	.align		4
        /*0034*/ 	.byte	0x04, 0x0f
        /*0036*/ 	.short	(.L_37 - .L_36)


	//   ....[0]....
	.align		4
.L_36:
        /*0038*/ 	.word	index@(__assertfail)


	//----- nvinfo : EIATTR_MERCURY_ISA_VERSION
	.align		4
.L_37:
        /*003c*/ 	.byte	0x03, 0x5f
        /*003e*/ 	.short	0x0101


	//----- nvinfo : EIATTR_INT_WARP_WIDE_INSTR_OFFSETS
	.align		4
        /*0040*/ 	.byte	0x04, 0x31
        /*0042*/ 	.short	(.L_39 - .L_38)


	//   ....[0]....
.L_38:
        /*0044*/ 	.word	0x00004a40


	//   ....[1]....
        /*0048*/ 	.word	0x00004a60


	//   ....[2]....
        /*004c*/ 	.word	0x00004a90


	//   ....[3]....
        /*0050*/ 	.word	0x000056a0


	//   ....[4]....
        /*0054*/ 	.word	0x000056b0


	//   ....[5]....
        /*0058*/ 	.word	0x00005870


	//   ....[6]....
        /*005c*/ 	.word	0x00005890


	//   ....[7]....
        /*0060*/ 	.word	0x000058f0


	//   ....[8]....
        /*0064*/ 	.word	0x00005950


	//----- nvinfo : EIATTR_COOP_GROUP_MASK_REGIDS
	.align		4
.L_39:
        /*0068*/ 	.byte	0x04, 0x29
        /*006a*/ 	.short	(.L_41 - .L_40)


	//   ....[0]....
.L_40:
        /*006c*/ 	.word	0xffffffff


	//   ....[1]....
        /*0070*/ 	.word	0xffffffff


	//   ....[2]....
        /*0074*/ 	.word	0xffffffff


	//   ....[3]....
        /*0078*/ 	.word	0xffffffff


	//   ....[4]....
        /*007c*/ 	.word	0xffffffff


	//   ....[5]....
        /*0080*/ 	.word	0xffffffff


	//   ....[6]....
        /*0084*/ 	.word	0xffffffff


	//   ....[7]....
        /*0088*/ 	.word	0xffffffff


	//   ....[8]....
        /*008c*/ 	.word	0xffffffff


	//   ....[9]....
        /*0090*/ 	.word	0xffffffff


	//   ....[10]....
        /*0094*/ 	.word	0xffffffff


	//   ....[11]....
        /*0098*/ 	.word	0xffffffff


	//   ....[12]....
        /*009c*/ 	.word	0xffffffff


	//   ....[13]....
        /*00a0*/ 	.word	0xffffffff


	//----- nvinfo : EIATTR_COOP_GROUP_INSTR_OFFSETS
	.align		4
.L_41:
        /*00a4*/ 	.byte	0x04, 0x28
        /*00a6*/ 	.short	(.L_43 - .L_42)


	//   ....[0]....
.L_42:
        /*00a8*/ 	.word	0x00000080


	//   ....[1]....
        /*00ac*/ 	.word	0x000004e0


	//   ....[2]....
        /*00b0*/ 	.word	0x00000960


	//   ....[3]....
        /*00b4*/ 	.word	0x00000ac0


	//   ....[4]....
        /*00b8*/ 	.word	0x00000bc0


	//   ....[5]....
        /*00bc*/ 	.word	0x00000d30


	//   ....[6]....
        /*00c0*/ 	.word	0x00000ed0


	//   ....[7]....
        /*00c4*/ 	.word	0x00001090


	//   ....[8]....
        /*00c8*/ 	.word	0x00002290


	//   ....[9]....
        /*00cc*/ 	.word	0x00003d90


	//   ....[10]....
        /*00d0*/ 	.word	0x00003fa0


	//   ....[11]....
        /*00d4*/ 	.word	0x00003fd0


	//   ....[12]....
        /*00d8*/ 	.word	0x00004920


	//   ....[13]....
        /*00dc*/ 	.word	0x00004b50


	//----- nvinfo : EIATTR_VRC_CTA_INIT_COUNT
	.align		4
.L_43:
        /*00e0*/ 	.byte	0x02, 0x4a
        /*00e2*/ 	.byte	0x80
	.zero		1


	//----- nvinfo : EIATTR_SYSCALL_OFFSETS
	.align		4
        /*00e4*/ 	.byte	0x04, 0x46
        /*00e6*/ 	.short	(.L_45 - .L_44)


	//   ....[0]....
.L_44:
        /*00e8*/ 	.word	0x00006500


	//   ....[1]....
        /*00ec*/ 	.word	0x000065f0


	//   ....[2]....
        /*00f0*/ 	.word	0x00006fb0


	//   ....[3]....
        /*00f4*/ 	.word	0x00007120


	//   ....[4]....
        /*00f8*/ 	.word	0x00007290


	//   ....[5]....
        /*00fc*/ 	.word	0x00007400


	//   ....[6]....
        /*0100*/ 	.word	0x00007570


	//----- nvinfo : EIATTR_MBARRIER_INSTR_OFFSETS
	.align		4
.L_45:
        /*0104*/ 	.byte	0x04, 0x39
        /*0106*/ 	.short	(.L_47 - .L_46)


	//   ....[0]....
.L_46:
        /*0108*/ 	.word	0x00000600
        /*010c*/ 	.word	0x000000ff
        /*0110*/ 	.word	0x00000000
        /*0114*/ 	.short	0x0100
        /*0116*/ 	.byte	0x04
	.zero		1


	//   ....[1]....
        /*0118*/ 	.word	0x00000610
        /*011c*/ 	.word	0x000000ff
        /*0120*/ 	.word	0x000000d0
        /*0124*/ 	.short	0x0100
        /*0126*/ 	.byte	0x04
	.zero		1


	//   ....[2]....
        /*0128*/ 	.word	0x00000620
        /*012c*/ 	.word	0x000000ff
        /*0130*/ 	.word	0x00000008
        /*0134*/ 	.short	0x0100
        /*0136*/ 	.byte	0x04
	.zero		1


	//   ....[3]....
        /*0138*/ 	.word	0x00000630
        /*013c*/ 	.word	0x000000ff
        /*0140*/ 	.word	0x000000d8
        /*0144*/ 	.short	0x0100
        /*0146*/ 	.byte	0x04
	.zero		1


	//   ....[4]....
        /*0148*/ 	.word	0x00000640
        /*014c*/ 	.word	0x000000ff
        /*0150*/ 	.word	0x00000010
        /*0154*/ 	.short	0x0100
        /*0156*/ 	.byte	0x04
	.zero		1


	//   ....[5]....
        /*0158*/ 	.word	0x00000650
        /*015c*/ 	.word	0x000000ff
        /*0160*/ 	.word	0x000000e0
        /*0164*/ 	.short	0x0100
        /*0166*/ 	.byte	0x04
	.zero		1


	//   ....[6]....
        /*0168*/ 	.word	0x00000660
        /*016c*/ 	.word	0x000000ff
        /*0170*/ 	.word	0x00000018
        /*0174*/ 	.short	0x0100
        /*0176*/ 	.byte	0x04
	.zero		1


	//   ....[7]....
        /*0178*/ 	.word	0x00000670
        /*017c*/ 	.word	0x000000ff
        /*0180*/ 	.word	0x000000e8
        /*0184*/ 	.short	0x0100
        /*0186*/ 	.byte	0x04
	.zero		1


	//   ....[8]....
        /*0188*/ 	.word	0x00000680
        /*018c*/ 	.word	0x000000ff
        /*0190*/ 	.word	0x00000020
        /*0194*/ 	.short	0x0100
        /*0196*/ 	.byte	0x04
	.zero		1


	//   ....[9]....
        /*0198*/ 	.word	0x00000690
        /*019c*/ 	.word	0x000000ff
        /*01a0*/ 	.word	0x000000f0
        /*01a4*/ 	.short	0x0100
        /*01a6*/ 	.byte	0x04
	.zero		1


	//   ....[10]....
        /*01a8*/ 	.word	0x000006a0
        /*01ac*/ 	.word	0x000000ff
        /*01b0*/ 	.word	0x00000028
        /*01b4*/ 	.short	0x0100
        /*01b6*/ 	.byte	0x04
	.zero		1


	//   ....[11]....
        /*01b8*/ 	.word	0x000006b0
        /*01bc*/ 	.word	0x000000ff
        /*01c0*/ 	.word	0x000000f8
        /*01c4*/ 	.short	0x0100
        /*01c6*/ 	.byte	0x04
	.zero		1


	//   ....[12]....
        /*01c8*/ 	.word	0x000006c0
        /*01cc*/ 	.word	0x000000ff
        /*01d0*/ 	.word	0x00000030
        /*01d4*/ 	.short	0x0100
        /*01d6*/ 	.byte	0x04
	.zero		1


	//   ....[13]....
        /*01d8*/ 	.word	0x000006d0
        /*01dc*/ 	.word	0x000000ff
        /*01e0*/ 	.word	0x00000100
        /*01e4*/ 	.short	0x0100
        /*01e6*/ 	.byte	0x04
	.zero		1


	//   ....[14]....
        /*01e8*/ 	.word	0x000006e0
        /*01ec*/ 	.word	0x000000ff
        /*01f0*/ 	.word	0x00000038
        /*01f4*/ 	.short	0x0100
        /*01f6*/ 	.byte	0x04
	.zero		1


	//   ....[15]....
        /*01f8*/ 	.word	0x000006f0
        /*01fc*/ 	.word	0x000000ff
        /*0200*/ 	.word	0x00000108
        /*0204*/ 	.short	0x0100
        /*0206*/ 	.byte	0x04
	.zero		1


	//   ....[16]....
        /*0208*/ 	.word	0x00000700
        /*020c*/ 	.word	0x000000ff
        /*0210*/ 	.word	0x00000040
        /*0214*/ 	.short	0x0100
        /*0216*/ 	.byte	0x04
	.zero		1


	//   ....[17]....
        /*0218*/ 	.word	0x00000710
        /*021c*/ 	.word	0x000000ff
        /*0220*/ 	.word	0x00000110
        /*0224*/ 	.short	0x0100
        /*0226*/ 	.byte	0x04
	.zero		1


	//   ....[18]....
        /*0228*/ 	.word	0x00000720
        /*022c*/ 	.word	0x000000ff
        /*0230*/ 	.word	0x00000048
        /*0234*/ 	.short	0x0100
        /*0236*/ 	.byte	0x04
	.zero		1


	//   ....[19]....
        /*0238*/ 	.word	0x00000730
        /*023c*/ 	.word	0x000000ff
        /*0240*/ 	.word	0x00000118
        /*0244*/ 	.short	0x0100
        /*0246*/ 	.byte	0x04
	.zero		1


	//   ....[20]....
        /*0248*/ 	.word	0x00000740
        /*024c*/ 	.word	0x000000ff
        /*0250*/ 	.word	0x00000050
        /*0254*/ 	.short	0x0100
        /*0256*/ 	.byte	0x04
	.zero		1


	//   ....[21]....
        /*0258*/ 	.word	0x00000750
        /*025c*/ 	.word	0x000000ff
        /*0260*/ 	.word	0x00000120
        /*0264*/ 	.short	0x0100
        /*0266*/ 	.byte	0x04
	.zero		1


	//   ....[22]....
        /*0268*/ 	.word	0x00000760
        /*026c*/ 	.word	0x000000ff
        /*0270*/ 	.word	0x00000058
        /*0274*/ 	.short	0x0100
        /*0276*/ 	.byte	0x04
	.zero		1


	//   ....[23]....
        /*0278*/ 	.word	0x00000770
        /*027c*/ 	.word	0x000000ff
        /*0280*/ 	.word	0x00000128
        /*0284*/ 	.short	0x0100
        /*0286*/ 	.byte	0x04
	.zero		1


	//   ....[24]....
        /*0288*/ 	.word	0x00000780
        /*028c*/ 	.word	0x000000ff
        /*0290*/ 	.word	0x00000060
        /*0294*/ 	.short	0x0100
        /*0296*/ 	.byte	0x04
	.zero		1


	//   ....[25]....
        /*0298*/ 	.word	0x00000790
        /*029c*/ 	.word	0x000000ff
        /*02a0*/ 	.word	0x00000130
        /*02a4*/ 	.short	0x0100
        /*02a6*/ 	.byte	0x04
	.zero		1


	//   ....[26]....
        /*02a8*/ 	.word	0x000007a0
        /*02ac*/ 	.word	0x000000ff
        /*02b0*/ 	.word	0x00000068
        /*02b4*/ 	.short	0x0100
        /*02b6*/ 	.byte	0x04
	.zero		1


	//   ....[27]....
        /*02b8*/ 	.word	0x000007b0
        /*02bc*/ 	.word	0x000000ff
        /*02c0*/ 	.word	0x00000138
        /*02c4*/ 	.short	0x0100
        /*02c6*/ 	.byte	0x04
	.zero		1


	//   ....[28]....
        /*02c8*/ 	.word	0x000007c0
        /*02cc*/ 	.word	0x000000ff
        /*02d0*/ 	.word	0x00000070
        /*02d4*/ 	.short	0x0100
        /*02d6*/ 	.byte	0x04
	.zero		1


	//   ....[29]....
        /*02d8*/ 	.word	0x000007d0
        /*02dc*/ 	.word	0x000000ff
        /*02e0*/ 	.word	0x00000140
        /*02e4*/ 	.short	0x0100
        /*02e6*/ 	.byte	0x04
	.zero		1


	//   ....[30]....
        /*02e8*/ 	.word	0x000007e0
        /*02ec*/ 	.word	0x000000ff
        /*02f0*/ 	.word	0x00000078
        /*02f4*/ 	.short	0x0100
        /*02f6*/ 	.byte	0x04
	.zero		1


	//   ....[31]....
        /*02f8*/ 	.word	0x000007f0
        /*02fc*/ 	.word	0x000000ff
        /*0300*/ 	.word	0x00000148
        /*0304*/ 	.short	0x0100
        /*0306*/ 	.byte	0x04
	.zero		1


	//   ....[32]....
        /*0308*/ 	.word	0x00000800
        /*030c*/ 	.word	0x000000ff
        /*0310*/ 	.word	0x00000080
        /*0314*/ 	.short	0x0100
        /*0316*/ 	.byte	0x04
	.zero		1


	//   ....[33]....
        /*0318*/ 	.word	0x00000810
        /*031c*/ 	.word	0x000000ff
        /*0320*/ 	.word	0x00000150
        /*0324*/ 	.short	0x0100
        /*0326*/ 	.byte	0x04
	.zero		1


	//   ....[34]....
        /*0328*/ 	.word	0x00000820
        /*032c*/ 	.word	0x000000ff
        /*0330*/ 	.word	0x00000088
        /*0334*/ 	.short	0x0100
        /*0336*/ 	.byte	0x04
	.zero		1


	//   ....[35]....
        /*0338*/ 	.word	0x00000830
        /*033c*/ 	.word	0x000000ff
        /*0340*/ 	.word	0x00000158
        /*0344*/ 	.short	0x0100
        /*0346*/ 	.byte	0x04
	.zero		1


	//   ....[36]....
        /*0348*/ 	.word	0x00000840
        /*034c*/ 	.word	0x000000ff
        /*0350*/ 	.word	0x00000090
        /*0354*/ 	.short	0x0100
        /*0356*/ 	.byte	0x04
	.zero		1


	//   ....[37]....
        /*0358*/ 	.word	0x00000850
        /*035c*/ 	.word	0x000000ff
        /*0360*/ 	.word	0x00000160
        /*0364*/ 	.short	0x0100
        /*0366*/ 	.byte	0x04
	.zero		1


	//   ....[38]....
        /*0368*/ 	.word	0x00000860
        /*036c*/ 	.word	0x000000ff
        /*0370*/ 	.word	0x00000098
        /*0374*/ 	.short	0x0100
        /*0376*/ 	.byte	0x04
	.zero		1


	//   ....[39]....
        /*0378*/ 	.word	0x00000870
        /*037c*/ 	.word	0x000000ff
        /*0380*/ 	.word	0x00000168
        /*0384*/ 	.short	0x0100
        /*0386*/ 	.byte	0x04
	.zero		1


	//   ....[40]....
        /*0388*/ 	.word	0x00000880
        /*038c*/ 	.word	0x000000ff
        /*0390*/ 	.word	0x000000a0
        /*0394*/ 	.short	0x0100
        /*0396*/ 	.byte	0x04
	.zero		1


	//   ....[41]....
        /*0398*/ 	.word	0x00000890
        /*039c*/ 	.word	0x000000ff
        /*03a0*/ 	.word	0x00000170
        /*03a4*/ 	.short	0x0100
        /*03a6*/ 	.byte	0x04
	.zero		1


	//   ....[42]....
        /*03a8*/ 	.word	0x000008a0
        /*03ac*/ 	.word	0x000000ff
        /*03b0*/ 	.word	0x000000a8
        /*03b4*/ 	.short	0x0100
        /*03b6*/ 	.byte	0x04
	.zero		1


	//   ....[43]....
        /*03b8*/ 	.word	0x000008b0
        /*03bc*/ 	.word	0x000000ff
        /*03c0*/ 	.word	0x00000178
        /*03c4*/ 	.short	0x0100
        /*03c6*/ 	.byte	0x04
	.zero		1


	//   ....[44]....
        /*03c8*/ 	.word	0x000008c0
        /*03cc*/ 	.word	0x000000ff
        /*03d0*/ 	.word	0x000000b0
        /*03d4*/ 	.short	0x0100
        /*03d6*/ 	.byte	0x04
	.zero		1


	//   ....[45]....
        /*03d8*/ 	.word	0x000008d0
        /*03dc*/ 	.word	0x000000ff
        /*03e0*/ 	.word	0x00000180
        /*03e4*/ 	.short	0x0100
        /*03e6*/ 	.byte	0x04
	.zero		1


	//   ....[46]....
        /*03e8*/ 	.word	0x000008e0
        /*03ec*/ 	.word	0x000000ff
        /*03f0*/ 	.word	0x000000b8
        /*03f4*/ 	.short	0x0100
        /*03f6*/ 	.byte	0x04
	.zero		1


	//   ....[47]....
        /*03f8*/ 	.word	0x000008f0
        /*03fc*/ 	.word	0x000000ff
        /*0400*/ 	.word	0x00000188
        /*0404*/ 	.short	0x0100
        /*0406*/ 	.byte	0x04
	.zero		1


	//   ....[48]....
        /*0408*/ 	.word	0x00000900
        /*040c*/ 	.word	0x000000ff
        /*0410*/ 	.word	0x000000c0
        /*0414*/ 	.short	0x0100
        /*0416*/ 	.byte	0x04
	.zero		1


	//   ....[49]....
        /*0418*/ 	.word	0x00000910
        /*041c*/ 	.word	0x000000ff
        /*0420*/ 	.word	0x00000190
        /*0424*/ 	.short	0x0100
        /*0426*/ 	.byte	0x04
	.zero		1


	//   ....[50]....
        /*0428*/ 	.word	0x00000920
        /*042c*/ 	.word	0x000000ff
        /*0430*/ 	.word	0x000000c8
        /*0434*/ 	.short	0x0100
        /*0436*/ 	.byte	0x04
	.zero		1


	//   ....[51]....
        /*0438*/ 	.word	0x00000930
        /*043c*/ 	.word	0x000000ff
        /*0440*/ 	.word	0x00000198
        /*0444*/ 	.short	0x0100
        /*0446*/ 	.byte	0x04
	.zero		1


	//   ....[52]....
        /*0448*/ 	.word	0x00000a70
        /*044c*/ 	.word	0x000000ff
        /*0450*/ 	.word	0x000001a0
        /*0454*/ 	.short	0x0100
        /*0456*/ 	.byte	0x04
	.zero		1


	//   ....[53]....
        /*0458*/ 	.word	0x00000a80
        /*045c*/ 	.word	0x000000ff
        /*0460*/ 	.word	0x000001b0
        /*0464*/ 	.short	0x0100
        /*0466*/ 	.byte	0x04
	.zero		1


	//   ....[54]....
        /*0468*/ 	.word	0x00000a90
        /*046c*/ 	.word	0x000000ff
        /*0470*/ 	.word	0x000001a8
        /*0474*/ 	.short	0x0100
        /*0476*/ 	.byte	0x04
	.zero		1


	//   ....[55]....
        /*0478*/ 	.word	0x00000aa0
        /*047c*/ 	.word	0x000000ff
        /*0480*/ 	.word	0x000001b8
        /*0484*/ 	.short	0x0100
        /*0486*/ 	.byte	0x04
	.zero		1


	//   ....[56]....
        /*0488*/ 	.word	0x00000b90
        /*048c*/ 	.word	0x000000ff
        /*0490*/ 	.word	0x000001c0
        /*0494*/ 	.short	0x0100
        /*0496*/ 	.byte	0x06
	.zero		1


	//   ....[57]....
        /*0498*/ 	.word	0x00000ba0
        /*049c*/ 	.word	0x000000ff
        /*04a0*/ 	.word	0x000001c8
        /*04a4*/ 	.short	0x0100
        /*04a6*/ 	.byte	0x06
	.zero		1


	//   ....[58]....
        /*04a8*/ 	.word	0x00000ce0
        /*04ac*/ 	.word	0x000000ff
        /*04b0*/ 	.word	0x000001d0
        /*04b4*/ 	.short	0x0100
        /*04b6*/ 	.byte	0x06
	.zero		1


	//   ....[59]....
        /*04b8*/ 	.word	0x00000cf0
        /*04bc*/ 	.word	0x000000ff
        /*04c0*/ 	.word	0x000001e0
        /*04c4*/ 	.short	0x0100
        /*04c6*/ 	.byte	0x06
	.zero		1


	//   ....[60]....
        /*04c8*/ 	.word	0x00000d00
        /*04cc*/ 	.word	0x000000ff
        /*04d0*/ 	.word	0x000001d8
        /*04d4*/ 	.short	0x0100
        /*04d6*/ 	.byte	0x06
	.zero		1


	//   ....[61]....
        /*04d8*/ 	.word	0x00000d10
        /*04dc*/ 	.word	0x000000ff
        /*04e0*/ 	.word	0x000001e8
        /*04e4*/ 	.short	0x0100
        /*04e6*/ 	.byte	0x06
	.zero		1


	//   ....[62]....
        /*04e8*/ 	.word	0x00000e40
        /*04ec*/ 	.word	0x000000ff
        /*04f0*/ 	.word	0x000001f0
        /*04f4*/ 	.short	0x0100
        /*04f6*/ 	.byte	0x04
	.zero		1


	//   ....[63]....
        /*04f8*/ 	.word	0x00000e50
        /*04fc*/ 	.word	0x000000ff
        /*0500*/ 	.word	0x00000210
        /*0504*/ 	.short	0x0100
        /*0506*/ 	.byte	0x04
	.zero		1


	//   ....[64]....
        /*0508*/ 	.word	0x00000e60
        /*050c*/ 	.word	0x000000ff
        /*0510*/ 	.word	0x000001f8
        /*0514*/ 	.short	0x0100
        /*0516*/ 	.byte	0x04
	.zero		1


	//   ....[65]....
        /*0518*/ 	.word	0x00000e70
        /*051c*/ 	.word	0x000000ff
        /*0520*/ 	.word	0x00000218
        /*0524*/ 	.short	0x0100
        /*0526*/ 	.byte	0x04
	.zero		1


	//   ....[66]....
        /*0528*/ 	.word	0x00000e80
        /*052c*/ 	.word	0x000000ff
        /*0530*/ 	.word	0x00000200
        /*0534*/ 	.short	0x0100
        /*0536*/ 	.byte	0x04
	.zero		1


	//   ....[67]....
        /*0538*/ 	.word	0x00000e90
        /*053c*/ 	.word	0x000000ff
        /*0540*/ 	.word	0x00000220
        /*0544*/ 	.short	0x0100
        /*0546*/ 	.byte	0x04
	.zero		1


	//   ....[68]....
        /*0548*/ 	.word	0x00000ea0
        /*054c*/ 	.word	0x000000ff
        /*0550*/ 	.word	0x00000208
        /*0554*/ 	.short	0x0100
        /*0556*/ 	.byte	0x04
	.zero		1


	//   ....[69]....
        /*0558*/ 	.word	0x00000eb0
        /*055c*/ 	.word	0x000000ff
        /*0560*/ 	.word	0x00000228
        /*0564*/ 	.short	0x0100
        /*0566*/ 	.byte	0x04
	.zero		1


	//   ....[70]....
        /*0568*/ 	.word	0x00000fa0
        /*056c*/ 	.word	0x000000ff
        /*0570*/ 	.word	0x00000230
        /*0574*/ 	.short	0x0100
        /*0576*/ 	.byte	0x04
	.zero		1


	//   ....[71]....
        /*0578*/ 	.word	0x00000fb0
        /*057c*/ 	.word	0x000000ff
        /*0580*/ 	.word	0x00000240
        /*0584*/ 	.short	0x0100
        /*0586*/ 	.byte	0x04
	.zero		1


	//   ....[72]....
        /*0588*/ 	.word	0x00000fc0
        /*058c*/ 	.word	0x000000ff
        /*0590*/ 	.word	0x00000238
        /*0594*/ 	.short	0x0100
        /*0596*/ 	.byte	0x04
	.zero		1


	//   ....[73]....
        /*0598*/ 	.word	0x00000fd0
        /*059c*/ 	.word	0x000000ff
        /*05a0*/ 	.word	0x00000248
        /*05a4*/ 	.short	0x0100
        /*05a6*/ 	.byte	0x04
	.zero		1


	//   ....[74]....
        /*05a8*/ 	.word	0x00001b30
        /*05ac*/ 	.word	0x00000000
        /*05b0*/ 	.word	0x00000240
        /*05b4*/ 	.short	0x010a
        /*05b6*/ 	.byte	0xff
	.zero		1


	//   ....[75]....
        /*05b8*/ 	.word	0x00001b50
        /*05bc*/ 	.word	0x00000000
        /*05c0*/ 	.word	0x00000230
        /*05c4*/ 	.short	0x0101
        /*05c6*/ 	.byte	0xff
	.zero		1


	//   ....[76]....
        /*05c8*/ 	.word	0x00001c10
        /*05cc*/ 	.word	0x000000ff
        /*05d0*/ 	.word	0x000000d0
        /*05d4*/ 	.short	0x010a
        /*05d6*/ 	.byte	0x06
	.zero		1


	//   ....[77]....
        /*05d8*/ 	.word	0x00001c90
        /*05dc*/ 	.word	0x000000ff
        /*05e0*/ 	.word	0x000000d0
        /*05e4*/ 	.short	0x010a
        /*05e6*/ 	.byte	0x21
	.zero		1


	//   ....[78]....
        /*05e8*/ 	.word	0x00001e20
        /*05ec*/ 	.word	0x000000ff
        /*05f0*/ 	.word	0x000000d0
        /*05f4*/ 	.short	0x010a
        /*05f6*/ 	.byte	0x06
	.zero		1


	//   ....[79]....
        /*05f8*/ 	.word	0x00001f50
        /*05fc*/ 	.word	0x000000ff
        /*0600*/ 	.word	0x000001c8
        /*0604*/ 	.short	0x0101
        /*0606*/ 	.byte	0x0f
	.zero		1


	//   ....[80]....
        /*0608*/ 	.word	0x00001f70
        /*060c*/ 	.word	0x000000ff
        /*0610*/ 	.word	0x000000d0
        /*0614*/ 	.short	0x010a
        /*0616*/ 	.byte	0x06
	.zero		1


	//   ....[81]....
        /*0618*/ 	.word	0x00001ff0
        /*061c*/ 	.word	0x000000ff
        /*0620*/ 	.word	0x000000d0
        /*0624*/ 	.short	0x010a
        /*0626*/ 	.byte	0x09
	.zero		1


	//   ....[82]....
        /*0628*/ 	.word	0x00002180
        /*062c*/ 	.word	0x000000ff
        /*0630*/ 	.word	0x000000d0
        /*0634*/ 	.short	0x010a
        /*0636*/ 	.byte	0x07
	.zero		1


	//   ....[83]....
        /*0638*/ 	.word	0x000022c0
        /*063c*/ 	.word	0x00000003
        /*0640*/ 	.word	0x000001d0
        /*0644*/ 	.short	0x010a
        /*0646*/ 	.byte	0xff
	.zero		1


	//   ....[84]....
        /*0648*/ 	.word	0x00002410
        /*064c*/ 	.word	0x00000000
        /*0650*/ 	.word	0x00000000
        /*0654*/ 	.short	0x0101
        /*0656*/ 	.byte	0xff
	.zero		1


	//   ....[85]....
        /*0658*/ 	.word	0x000029b0
        /*065c*/ 	.word	0x000000ff
        /*0660*/ 	.word	0x00000000
        /*0664*/ 	.short	0x010a
        /*0666*/ 	.byte	0x04
	.zero		1


	//   ....[86]....
        /*0668*/ 	.word	0x00002a40
        /*066c*/ 	.word	0x000000ff
        /*0670*/ 	.word	0x00000000
        /*0674*/ 	.short	0x010a
        /*0676*/ 	.byte	0x05
	.zero		1


	//   ....[87]....
        /*0678*/ 	.word	0x00002ad0
        /*067c*/ 	.word	0x000000ff
        /*0680*/ 	.word	0x00000000
        /*0684*/ 	.short	0x010a
        /*0686*/ 	.byte	0x05
	.zero		1


	//   ....[88]....
        /*0688*/ 	.word	0x00002b60
        /*068c*/ 	.word	0x000000ff
        /*0690*/ 	.word	0x00000000
        /*0694*/ 	.short	0x010a
        /*0696*/ 	.byte	0x05
	.zero		1


	//   ....[89]....
        /*0698*/ 	.word	0x00002bf0
        /*069c*/ 	.word	0x000000ff
        /*06a0*/ 	.word	0x00000000
        /*06a4*/ 	.short	0x010a
        /*06a6*/ 	.byte	0x05
	.zero		1


	//   ....[90]....
        /*06a8*/ 	.word	0x00002c80
        /*06ac*/ 	.word	0x000000ff
        /*06b0*/ 	.word	0x00000000
        /*06b4*/ 	.short	0x010a
        /*06b6*/ 	.byte	0x05
	.zero		1


	//   ....[91]....
        /*06b8*/ 	.word	0x00002d10
        /*06bc*/ 	.word	0x000000ff
        /*06c0*/ 	.word	0x00000000
        /*06c4*/ 	.short	0x010a
        /*06c6*/ 	.byte	0x05
	.zero		1


	//   ....[92]....
        /*06c8*/ 	.word	0x00002da0
        /*06cc*/ 	.word	0x000000ff
        /*06d0*/ 	.word	0x00000000
        /*06d4*/ 	.short	0x010a
        /*06d6*/ 	.byte	0x05
	.zero		1


	//   ....[93]....
        /*06d8*/ 	.word	0x00002e30
        /*06dc*/ 	.word	0x000000ff
        /*06e0*/ 	.word	0x00000000
        /*06e4*/ 	.short	0x010a
        /*06e6*/ 	.byte	0x05
	.zero		1


	//   ....[94]....
        /*06e8*/ 	.word	0x00002ec0
        /*06ec*/ 	.word	0x000000ff
        /*06f0*/ 	.word	0x00000000
        /*06f4*/ 	.short	0x010a
        /*06f6*/ 	.byte	0x05
	.zero		1


	//   ....[95]....
        /*06f8*/ 	.word	0x00002f50
        /*06fc*/ 	.word	0x000000ff
        /*0700*/ 	.word	0x00000000
        /*0704*/ 	.short	0x010a
        /*0706*/ 	.byte	0x05
	.zero		1


	//   ....[96]....
        /*0708*/ 	.word	0x00002fe0
        /*070c*/ 	.word	0x000000ff
        /*0710*/ 	.word	0x00000000
        /*0714*/ 	.short	0x010a
        /*0716*/ 	.byte	0x05
	.zero		1


	//   ....[97]....
        /*0718*/ 	.word	0x00003070
        /*071c*/ 	.word	0x000000ff
        /*0720*/ 	.word	0x00000000
        /*0724*/ 	.short	0x010a
        /*0726*/ 	.byte	0x05
	.zero		1


	//   ....[98]....
        /*0728*/ 	.word	0x00003100
        /*072c*/ 	.word	0x000000ff
        /*0730*/ 	.word	0x00000000
        /*0734*/ 	.short	0x010a
        /*0736*/ 	.byte	0x05
	.zero		1


	//   ....[99]....
        /*0738*/ 	.word	0x00003190
        /*073c*/ 	.word	0x000000ff
        /*0740*/ 	.word	0x00000000
        /*0744*/ 	.short	0x010a
        /*0746*/ 	.byte	0x05
	.zero		1


	//   ....[100]....
        /*0748*/ 	.word	0x00003220
        /*074c*/ 	.word	0x000000ff
        /*0750*/ 	.word	0x00000000
        /*0754*/ 	.short	0x010a
        /*0756*/ 	.byte	0x05
	.zero		1


	//   ....[101]....
        /*0758*/ 	.word	0x000032b0
        /*075c*/ 	.word	0x000000ff
        /*0760*/ 	.word	0x00000000
        /*0764*/ 	.short	0x010a
        /*0766*/ 	.byte	0x05
	.zero		1


	//   ....[102]....
        /*0768*/ 	.word	0x00003340
        /*076c*/ 	.word	0x000000ff
        /*0770*/ 	.word	0x00000000
        /*0774*/ 	.short	0x010a
        /*0776*/ 	.byte	0x05
	.zero		1


	//   ....[103]....
        /*0778*/ 	.word	0x000033d0
        /*077c*/ 	.word	0x000000ff
        /*0780*/ 	.word	0x00000000
        /*0784*/ 	.short	0x010a
        /*0786*/ 	.byte	0x05
	.zero		1


	//   ....[104]....
        /*0788*/ 	.word	0x00003460
        /*078c*/ 	.word	0x000000ff
        /*0790*/ 	.word	0x00000000
        /*0794*/ 	.short	0x010a
        /*0796*/ 	.byte	0x05
	.zero		1


	//   ....[105]....
        /*0798*/ 	.word	0x000034f0
        /*079c*/ 	.word	0x000000ff
        /*07a0*/ 	.word	0x00000000
        /*07a4*/ 	.short	0x010a
        /*07a6*/ 	.byte	0x05
	.zero		1


	//   ....[106]....
        /*07a8*/ 	.word	0x00003580
        /*07ac*/ 	.word	0x000000ff
        /*07b0*/ 	.word	0x00000000
        /*07b4*/ 	.short	0x010a
        /*07b6*/ 	.byte	0x05
	.zero		1


	//   ....[107]....
        /*07b8*/ 	.word	0x00003610
        /*07bc*/ 	.word	0x000000ff
        /*07c0*/ 	.word	0x00000000
        /*07c4*/ 	.short	0x010a
        /*07c6*/ 	.byte	0x05
	.zero		1


	//   ....[108]....
        /*07c8*/ 	.word	0x000036a0
        /*07cc*/ 	.word	0x000000ff
        /*07d0*/ 	.word	0x00000000
        /*07d4*/ 	.short	0x010a
        /*07d6*/ 	.byte	0x05
	.zero		1


	//   ....[109]....
        /*07d8*/ 	.word	0x00003730
        /*07dc*/ 	.word	0x000000ff
        /*07e0*/ 	.word	0x00000000
        /*07e4*/ 	.short	0x010a
        /*07e6*/ 	.byte	0x05
	.zero		1


	//   ....[110]....
        /*07e8*/ 	.word	0x000037d0
        /*07ec*/ 	.word	0x00000000
        /*07f0*/ 	.word	0x00000000
        /*07f4*/ 	.short	0x010a
        /*07f6*/ 	.byte	0xff
	.zero		1


	//   ....[111]....
        /*07f8*/ 	.word	0x000038f0
        /*07fc*/ 	.word	0x00000002
        /*0800*/ 	.word	0x00000230
        /*0804*/ 	.short	0x010a
        /*0806*/ 	.byte	0xff
	.zero		1


	//   ....[112]....
        /*0808*/ 	.word	0x00003950
        /*080c*/ 	.word	0x00000004
        /*0810*/ 	.word	0x00000000
        /*0814*/ 	.short	0x0101
        /*0816*/ 	.byte	0xff
	.zero		1


	//   ....[113]....
        /*0818*/ 	.word	0x00003970
        /*081c*/ 	.word	0x000000ff
        /*0820*/ 	.word	0x000001e0
        /*0824*/ 	.short	0x010a
        /*0826*/ 	.byte	0x04
	.zero		1


	//   ....[114]....
        /*0828*/ 	.word	0x00003a90
        /*082c*/ 	.word	0x00000002
        /*0830*/ 	.word	0x000001d0
        /*0834*/ 	.short	0x010a
        /*0836*/ 	.byte	0xff
	.zero		1


	//   ....[115]....
        /*0838*/ 	.word	0x00003ba0
        /*083c*/ 	.word	0x00000002
        /*0840*/ 	.word	0x00000000
        /*0844*/ 	.short	0x0101
        /*0846*/ 	.byte	0xff
	.zero		1


	//   ....[116]....
        /*0848*/ 	.word	0x00003c30
        /*084c*/ 	.word	0x000000ff
        /*0850*/ 	.word	0x000001e0
        /*0854*/ 	.short	0x0106
        /*0856*/ 	.byte	0x04
	.zero		1


	//   ....[117]....
        /*0858*/ 	.word	0x00003c50
        /*085c*/ 	.word	0x000000ff
        /*0860*/ 	.word	0x000001e0
        /*0864*/ 	.short	0x010a
        /*0866*/ 	.byte	0x04
	.zero		1


	//   ....[118]....
        /*0868*/ 	.word	0x00003ce0
        /*086c*/ 	.word	0x000000ff
        /*0870*/ 	.word	0x000001e0
        /*0874*/ 	.short	0x0106
        /*0876*/ 	.byte	0x06
	.zero		1


	//   ....[119]....
        /*0878*/ 	.word	0x00003d20
        /*087c*/ 	.word	0x00000000
        /*0880*/ 	.word	0x000001e0
        /*0884*/ 	.short	0x010a
        /*0886*/ 	.byte	0xff
	.zero		1


	//   ....[120]....
        /*0888*/ 	.word	0x00004210
        /*088c*/ 	.word	0x00000000
        /*0890*/ 	.word	0x000001d0
        /*0894*/ 	.short	0x010a
        /*0896*/ 	.byte	0xff
	.zero		1


	//   ....[121]....
        /*0898*/ 	.word	0x00004310
        /*089c*/ 	.word	0x00000003
        /*08a0*/ 	.word	0x00000000
        /*08a4*/ 	.short	0x0101
        /*08a6*/ 	.byte	0xff
	.zero		1


	//   ....[122]....
        /*08a8*/ 	.word	0x00004320
        /*08ac*/ 	.word	0x000000ff
        /*08b0*/ 	.word	0x00000000
        /*08b4*/ 	.short	0x010a
        /*08b6*/ 	.byte	0x05
	.zero		1


	//   ....[123]....
        /*08b8*/ 	.word	0x00004340
        /*08bc*/ 	.word	0x000000ff
        /*08c0*/ 	.word	0x00000210
        /*08c4*/ 	.short	0x010a
        /*08c6*/ 	.byte	0x13
	.zero		1


	//   ....[124]....
        /*08c8*/ 	.word	0x00004470
        /*08cc*/ 	.word	0x000000ff
        /*08d0*/ 	.word	0x00000000
        /*08d4*/ 	.short	0x010a
        /*08d6*/ 	.byte	0x07
	.zero		1


	//   ....[125]....
        /*08d8*/ 	.word	0x00004580
        /*08dc*/ 	.word	0x000000ff
        /*08e0*/ 	.word	0x00000000
        /*08e4*/ 	.short	0x010a
        /*08e6*/ 	.byte	0x0a
	.zero		1


	//   ....[126]....
        /*08e8*/ 	.word	0x00004750
        /*08ec*/ 	.word	0x000000ff
        /*08f0*/ 	.word	0x00000000
        /*08f4*/ 	.short	0x010a
        /*08f6*/ 	.byte	0x04
	.zero		1


	//   ....[127]....
        /*08f8*/ 	.word	0x000047e0
        /*08fc*/ 	.word	0x000000ff
        /*0900*/ 	.word	0x00000000
        /*0904*/ 	.short	0x010a
        /*0906*/ 	.byte	0x05
	.zero		1


	//   ....[128]....
        /*0908*/ 	.word	0x00004870
        /*090c*/ 	.word	0x000000ff
        /*0910*/ 	.word	0x00000000
        /*0914*/ 	.short	0x010a
        /*0916*/ 	.byte	0x05
	.zero		1


	//   ....[129]....
        /*0918*/ 	.word	0x00004900
        /*091c*/ 	.word	0x000000ff
        /*0920*/ 	.word	0x00000000
        /*0924*/ 	.short	0x010a
        /*0926*/ 	.byte	0x04
	.zero		1


	//   ....[130]....
        /*0928*/ 	.word	0x00004de0
        /*092c*/ 	.word	0x00000003
        /*0930*/ 	.word	0x000001d0
        /*0934*/ 	.short	0x010a
        /*0936*/ 	.byte	0xff
	.zero		1


	//   ....[131]....
        /*0938*/ 	.word	0x00004f50
        /*093c*/ 	.word	0x00000000
        /*0940*/ 	.word	0x00000000
        /*0944*/ 	.short	0x0101
        /*0946*/ 	.byte	0xff
	.zero		1


	//   ....[132]....
        /*0948*/ 	.word	0x00005400
        /*094c*/ 	.word	0x000000ff
        /*0950*/ 	.word	0x000001c8
        /*0954*/ 	.short	0x010a
        /*0956*/ 	.byte	0x06
	.zero		1


	//   ....[133]....
        /*0958*/ 	.word	0x000055d0
        /*095c*/ 	.word	0x000000ff
        /*0960*/ 	.word	0x000001b0
        /*0964*/ 	.short	0x010a
        /*0966*/ 	.byte	0x07
	.zero		1


	//   ....[134]....
        /*0968*/ 	.word	0x00005990
        /*096c*/ 	.word	0x000000ff
        /*0970*/ 	.word	0x000001a0
        /*0974*/ 	.short	0x010b
        /*0976*/ 	.byte	0x07
	.zero		1


	//   ....[135]....
        /*0978*/ 	.word	0x000059a0
        /*097c*/ 	.word	0x000000ff
        /*0980*/ 	.word	0x00000000
        /*0984*/ 	.short	0x0101
        /*0986*/ 	.byte	0x04
	.zero		1


	//   ....[136]....
        /*0988*/ 	.word	0x000059f0
        /*098c*/ 	.word	0x000000ff
        /*0990*/ 	.word	0x00000000
        /*0994*/ 	.short	0x010a
        /*0996*/ 	.byte	0x04
	.zero		1


	//   ....[137]....
        /*0998*/ 	.word	0x00005a90
        /*099c*/ 	.word	0x00000000
        /*09a0*/ 	.word	0x00000000
        /*09a4*/ 	.short	0x010a
        /*09a6*/ 	.byte	0xff
	.zero		1


	//   ....[138]....
        /*09a8*/ 	.word	0x00005dc0
        /*09ac*/ 	.word	0x00000008
        /*09b0*/ 	.word	0x000001d0
        /*09b4*/ 	.short	0x010a
        /*09b6*/ 	.byte	0xff
	.zero		1


	//   ....[139]....
        /*09b8*/ 	.word	0x00005f40
        /*09bc*/ 	.word	0x00000000
        /*09c0*/ 	.word	0x00000000
        /*09c4*/ 	.short	0x0101
        /*09c6*/ 	.byte	0xff
	.zero		1


	//   ....[140]....
        /*09c8*/ 	.word	0x00006a40
        /*09cc*/ 	.word	0x00000000
        /*09d0*/ 	.word	0x000001a0
        /*09d4*/ 	.short	0x010a
        /*09d6*/ 	.byte	0xff
	.zero		1


	//   ....[141]....
        /*09d8*/ 	.word	0x00006a80
        /*09dc*/ 	.word	0x00000097
        /*09e0*/ 	.word	0x000001f0
        /*09e4*/ 	.short	0x010a
        /*09e6*/ 	.byte	0xff
	.zero		1


	//   ....[142]....
        /*09e8*/ 	.word	0x00006b80
        /*09ec*/ 	.word	0x00000000
        /*09f0*/ 	.word	0x000001a0
        /*09f4*/ 	.short	0x010a
        /*09f6*/ 	.byte	0xff
	.zero		1


	//   ....[143]....
        /*09f8*/ 	.word	0x00006e90
        /*09fc*/ 	.word	0x00000097
        /*0a00*/ 	.word	0x000001f0
        /*0a04*/ 	.short	0x010a
        /*0a06*/ 	.byte	0xff
	.zero		1


	//   ....[144]....
        /*0a08*/ 	.word	0x000078b0
        /*0a0c*/ 	.word	0x000000ff
        /*0a10*/ 	.word	0x00000000
        /*0a14*/ 	.short	0x0101
        /*0a16*/ 	.byte	0x04
	.zero		1


	//   ....[145]....
        /*0a18*/ 	.word	0x00008c00
        /*0a1c*/ 	.word	0x00000000
        /*0a20*/ 	.word	0x00000000
        /*0a24*/ 	.short	0x0101
        /*0a26*/ 	.byte	0xff
	.zero		1


	//   ....[146]....
        /*0a28*/ 	.word	0x00008ea0
        /*0a2c*/ 	.word	0x00000000
        /*0a30*/ 	.word	0x00000240
        /*0a34*/ 	.short	0x010a
        /*0a36*/ 	.byte	0xff
	.zero		1


	//   ....[147]....
        /*0a38*/ 	.word	0x00008f00
        /*0a3c*/ 	.word	0x00000000
        /*0a40*/ 	.word	0x000000d0
        /*0a44*/ 	.short	0x010a
        /*0a46*/ 	.byte	0xff
	.zero		1


	//   ....[148]....
        /*0a48*/ 	.word	0x00008f60
        /*0a4c*/ 	.word	0x00000000
        /*0a50*/ 	.word	0x000000d0
        /*0a54*/ 	.short	0x010a
        /*0a56*/ 	.byte	0xff
	.zero		1


	//   ....[149]....
        /*0a58*/ 	.word	0x00008fb0
        /*0a5c*/ 	.word	0x00000003
        /*0a60*/ 	.word	0x000001d0
        /*0a64*/ 	.short	0x010a
        /*0a66*/ 	.byte	0xff
	.zero		1


	//   ....[150]....
        /*0a68*/ 	.word	0x00009010
        /*0a6c*/ 	.word	0x00000000
        /*0a70*/ 	.word	0x00000000
        /*0a74*/ 	.short	0x010a
        /*0a76*/ 	.byte	0xff
	.zero		1


	//   ....[151]....
        /*0a78*/ 	.word	0x00009070
        /*0a7c*/ 	.word	0x00000000
        /*0a80*/ 	.word	0x00000000
        /*0a84*/ 	.short	0x010a
        /*0a86*/ 	.byte	0xff
	.zero		1


	//   ....[152]....
        /*0a88*/ 	.word	0x000090d0
        /*0a8c*/ 	.word	0x00000000
        /*0a90*/ 	.word	0x00000000
        /*0a94*/ 	.short	0x010a
        /*0a96*/ 	.byte	0xff
	.zero		1


	//   ....[153]....
        /*0a98*/ 	.word	0x00009130
        /*0a9c*/ 	.word	0x00000000
        /*0aa0*/ 	.word	0x00000000
        /*0aa4*/ 	.short	0x010a
        /*0aa6*/ 	.byte	0xff
	.zero		1


	//   ....[154]....
        /*0aa8*/ 	.word	0x00009190
        /*0aac*/ 	.word	0x00000000
        /*0ab0*/ 	.word	0x00000000
        /*0ab4*/ 	.short	0x010a
        /*0ab6*/ 	.byte	0xff
	.zero		1


	//   ....[155]....
        /*0ab8*/ 	.word	0x000091f0
        /*0abc*/ 	.word	0x00000000
        /*0ac0*/ 	.word	0x00000000
        /*0ac4*/ 	.short	0x010a
        /*0ac6*/ 	.byte	0xff
	.zero		1


	//   ....[156]....
        /*0ac8*/ 	.word	0x00009250
        /*0acc*/ 	.word	0x00000000
        /*0ad0*/ 	.word	0x00000000
        /*0ad4*/ 	.short	0x010a
        /*0ad6*/ 	.byte	0xff
	.zero		1


	//   ....[157]....
        /*0ad8*/ 	.word	0x000092b0
        /*0adc*/ 	.word	0x00000000
        /*0ae0*/ 	.word	0x00000000
        /*0ae4*/ 	.short	0x010a
        /*0ae6*/ 	.byte	0xff
	.zero		1


	//   ....[158]....
        /*0ae8*/ 	.word	0x00009310
        /*0aec*/ 	.word	0x00000000
        /*0af0*/ 	.word	0x00000000
        /*0af4*/ 	.short	0x010a
        /*0af6*/ 	.byte	0xff
	.zero		1


	//   ....[159]....
        /*0af8*/ 	.word	0x00009370
        /*0afc*/ 	.word	0x00000000
        /*0b00*/ 	.word	0x00000000
        /*0b04*/ 	.short	0x010a
        /*0b06*/ 	.byte	0xff
	.zero		1


	//   ....[160]....
        /*0b08*/ 	.word	0x000093d0
        /*0b0c*/ 	.word	0x00000000
        /*0b10*/ 	.word	0x00000000
        /*0b14*/ 	.short	0x010a
        /*0b16*/ 	.byte	0xff
	.zero		1


	//   ....[161]....
        /*0b18*/ 	.word	0x00009430
        /*0b1c*/ 	.word	0x00000000
        /*0b20*/ 	.word	0x00000000
        /*0b24*/ 	.short	0x010a
        /*0b26*/ 	.byte	0xff
	.zero		1


	//   ....[162]....
        /*0b28*/ 	.word	0x00009490
        /*0b2c*/ 	.word	0x00000000
        /*0b30*/ 	.word	0x00000000
        /*0b34*/ 	.short	0x010a
        /*0b36*/ 	.byte	0xff
	.zero		1


	//   ....[163]....
        /*0b38*/ 	.word	0x000094f0
        /*0b3c*/ 	.word	0x00000000
        /*0b40*/ 	.word	0x00000000
        /*0b44*/ 	.short	0x010a
        /*0b46*/ 	.byte	0xff
	.zero		1


	//   ....[164]....
        /*0b48*/ 	.word	0x00009550
        /*0b4c*/ 	.word	0x00000000
        /*0b50*/ 	.word	0x00000000
        /*0b54*/ 	.short	0x010a
        /*0b56*/ 	.byte	0xff
	.zero		1


	//   ....[165]....
        /*0b58*/ 	.word	0x000095b0
        /*0b5c*/ 	.word	0x00000000
        /*0b60*/ 	.word	0x00000000
        /*0b64*/ 	.short	0x010a
        /*0b66*/ 	.byte	0xff
	.zero		1


	//   ....[166]....
        /*0b68*/ 	.word	0x00009610
        /*0b6c*/ 	.word	0x00000000
        /*0b70*/ 	.word	0x00000000
        /*0b74*/ 	.short	0x010a
        /*0b76*/ 	.byte	0xff
	.zero		1


	//   ....[167]....
        /*0b78*/ 	.word	0x00009670
        /*0b7c*/ 	.word	0x00000000
        /*0b80*/ 	.word	0x00000000
        /*0b84*/ 	.short	0x010a
        /*0b86*/ 	.byte	0xff
	.zero		1


	//   ....[168]....
        /*0b88*/ 	.word	0x000096d0
        /*0b8c*/ 	.word	0x00000000
        /*0b90*/ 	.word	0x00000000
        /*0b94*/ 	.short	0x010a
        /*0b96*/ 	.byte	0xff
	.zero		1


	//   ....[169]....
        /*0b98*/ 	.word	0x00009730
        /*0b9c*/ 	.word	0x00000000
        /*0ba0*/ 	.word	0x00000000
        /*0ba4*/ 	.short	0x010a
        /*0ba6*/ 	.byte	0xff
	.zero		1


	//   ....[170]....
        /*0ba8*/ 	.word	0x00009790
        /*0bac*/ 	.word	0x00000000
        /*0bb0*/ 	.word	0x00000000
        /*0bb4*/ 	.short	0x010a
        /*0bb6*/ 	.byte	0xff
	.zero		1


	//   ....[171]....
        /*0bb8*/ 	.word	0x000097f0
        /*0bbc*/ 	.word	0x00000000
        /*0bc0*/ 	.word	0x00000000
        /*0bc4*/ 	.short	0x010a
        /*0bc6*/ 	.byte	0xff
	.zero		1


	//   ....[172]....
        /*0bc8*/ 	.word	0x00009850
        /*0bcc*/ 	.word	0x00000000
        /*0bd0*/ 	.word	0x00000000
        /*0bd4*/ 	.short	0x010a
        /*0bd6*/ 	.byte	0xff
	.zero		1


	//   ....[173]....
        /*0bd8*/ 	.word	0x000098b0
        /*0bdc*/ 	.word	0x00000000
        /*0be0*/ 	.word	0x00000000
        /*0be4*/ 	.short	0x010a
        /*0be6*/ 	.byte	0xff
	.zero		1


	//   ....[174]....
        /*0be8*/ 	.word	0x00009910
        /*0bec*/ 	.word	0x00000000
        /*0bf0*/ 	.word	0x00000000
        /*0bf4*/ 	.short	0x010a
        /*0bf6*/ 	.byte	0xff
	.zero		1


	//   ....[175]....
        /*0bf8*/ 	.word	0x00009960
        /*0bfc*/ 	.word	0x00000002
        /*0c00*/ 	.word	0x00000230
        /*0c04*/ 	.short	0x010a
        /*0c06*/ 	.byte	0xff
	.zero		1


	//   ....[176]....
        /*0c08*/ 	.word	0x000099c0
        /*0c0c*/ 	.word	0x00000002
        /*0c10*/ 	.word	0x000001e0
        /*0c14*/ 	.short	0x010a
        /*0c16*/ 	.byte	0xff
	.zero		1


	//   ....[177]....
        /*0c18*/ 	.word	0x00009a10
        /*0c1c*/ 	.word	0x00000002
        /*0c20*/ 	.word	0x000001d0
        /*0c24*/ 	.short	0x010a
        /*0c26*/ 	.byte	0xff
	.zero		1


	//   ....[178]....
        /*0c28*/ 	.word	0x00009a70
        /*0c2c*/ 	.word	0x00000000
        /*0c30*/ 	.word	0x000001e0
        /*0c34*/ 	.short	0x010a
        /*0c36*/ 	.byte	0xff
	.zero		1


	//   ....[179]....
        /*0c38*/ 	.word	0x00009ac0
        /*0c3c*/ 	.word	0x00000000
        /*0c40*/ 	.word	0x000001d0
        /*0c44*/ 	.short	0x010a
        /*0c46*/ 	.byte	0xff
	.zero		1


	//   ....[180]....
        /*0c48*/ 	.word	0x00009b20
        /*0c4c*/ 	.word	0x00000003
        /*0c50*/ 	.word	0x00000210
        /*0c54*/ 	.short	0x010a
        /*0c56*/ 	.byte	0xff
	.zero		1


	//   ....[181]....
        /*0c58*/ 	.word	0x00009b80
        /*0c5c*/ 	.word	0x00000000
        /*0c60*/ 	.word	0x00000000
        /*0c64*/ 	.short	0x010a
        /*0c66*/ 	.byte	0xff
	.zero		1


	//   ....[182]....
        /*0c68*/ 	.word	0x00009be0
        /*0c6c*/ 	.word	0x00000000
        /*0c70*/ 	.word	0x00000000
        /*0c74*/ 	.short	0x010a
        /*0c76*/ 	.byte	0xff
	.zero		1


	//   ....[183]....
        /*0c78*/ 	.word	0x00009c40
        /*0c7c*/ 	.word	0x00000000
        /*0c80*/ 	.word	0x00000000
        /*0c84*/ 	.short	0x010a
        /*0c86*/ 	.byte	0xff
	.zero		1


	//   ....[184]....
        /*0c88*/ 	.word	0x00009ca0
        /*0c8c*/ 	.word	0x00000000
        /*0c90*/ 	.word	0x00000000
        /*0c94*/ 	.short	0x010a
        /*0c96*/ 	.byte	0xff
	.zero		1


	//   ....[185]....
        /*0c98*/ 	.word	0x00009d00
        /*0c9c*/ 	.word	0x00000000
        /*0ca0*/ 	.word	0x00000000
        /*0ca4*/ 	.short	0x010a
        /*0ca6*/ 	.byte	0xff
	.zero		1


	//   ....[186]....
        /*0ca8*/ 	.word	0x00009d50
        /*0cac*/ 	.word	0x00000003
        /*0cb0*/ 	.word	0x000001d0
        /*0cb4*/ 	.short	0x010a
        /*0cb6*/ 	.byte	0xff
	.zero		1


	//   ....[187]....
        /*0cb8*/ 	.word	0x00009db0
        /*0cbc*/ 	.word	0x00000000
        /*0cc0*/ 	.word	0x000001c8
        /*0cc4*/ 	.short	0x010a
        /*0cc6*/ 	.byte	0xff
	.zero		1


	//   ....[188]....
        /*0cc8*/ 	.word	0x00009e10
        /*0ccc*/ 	.word	0x00000003
        /*0cd0*/ 	.word	0x000001b0
        /*0cd4*/ 	.short	0x010a
        /*0cd6*/ 	.byte	0xff
	.zero		1


	//   ....[189]....
        /*0cd8*/ 	.word	0x00009e70
        /*0cdc*/ 	.word	0x00000000
        /*0ce0*/ 	.word	0x00000000
        /*0ce4*/ 	.short	0x010a
        /*0ce6*/ 	.byte	0xff
	.zero		1


	//   ....[190]....
        /*0ce8*/ 	.word	0x00009ec0
        /*0cec*/ 	.word	0x00000008
        /*0cf0*/ 	.word	0x000001d0
        /*0cf4*/ 	.short	0x010a
        /*0cf6*/ 	.byte	0xff
	.zero		1


	//   ....[191]....
        /*0cf8*/ 	.word	0x00009f10
        /*0cfc*/ 	.word	0x00000000
        /*0d00*/ 	.word	0x000001a0
        /*0d04*/ 	.short	0x010a
        /*0d06*/ 	.byte	0xff
	.zero		1


	//   ....[192]....
        /*0d08*/ 	.word	0x00009f60
        /*0d0c*/ 	.word	0x00000097
        /*0d10*/ 	.word	0x000001f0
        /*0d14*/ 	.short	0x010a
        /*0d16*/ 	.byte	0xff
	.zero		1


	//----- nvinfo : EIATTR_NUM_MBARRIERS
	.align		4
.L_47:
        /*0d18*/ 	.byte	0x03, 0x38
        /*0d1a*/ 	.short	0x004a


	//----- nvinfo : EIATTR_EXIT_INSTR_OFFSETS
	.align		4
        /*0d1c*/ 	.byte	0x04, 0x1c
        /*0d1e*/ 	.short	(.L_49 - .L_48)


	//   ....[0]....
.L_48:
        /*0d20*/ 	.word	0x00003800


	//   ....[1]....
        /*0d24*/ 	.word	0x00003cf0


	//   ....[2]....
        /*0d28*/ 	.word	0x00003d50


	//   ....[3]....
        /*0d2c*/ 	.word	0x00004b60


	//   ....[4]....
        /*0d30*/ 	.word	0x00005ac0


	//   ....[5]....
        /*0d34*/ 	.word	0x00005b00


	//   ....[6]....
        /*0d38*/ 	.word	0x00008db0


	//   ....[7]....
        /*0d3c*/ 	.word	0x00008e30


	//   ....[8]....
        /*0d40*/ 	.word	0x00008e60


	//   ....[9]....
        /*0d44*/ 	.word	0x00008e90


	//----- nvinfo : EIATTR_MAX_THREADS
	.align		4
.L_49:
        /*0d48*/ 	.byte	0x04, 0x05
        /*0d4a*/ 	.short	(.L_51 - .L_50)
.L_50:
        /*0d4c*/ 	.word	0x00000100
        /*0d50*/ 	.word	0x00000001
        /*0d54*/ 	.word	0x00000001


	//----- nvinfo : EIATTR_CRS_STACK_SIZE
	.align		4
.L_51:
        /*0d58*/ 	.byte	0x04, 0x1e
        /*0d5a*/ 	.short	(.L_53 - .L_52)
.L_52:
        /*0d5c*/ 	.word	0x00000000


	//----- nvinfo : EIATTR_CBANK_PARAM_SIZE
	.align		4
.L_53:
        /*0d60*/ 	.byte	0x03, 0x19
        /*0d62*/ 	.short	0x0800


	//----- nvinfo : EIATTR_PARAM_CBANK
	.align		4
        /*0d64*/ 	.byte	0x04, 0x0a
        /*0d66*/ 	.short	(.L_55 - .L_54)
	.align		4
.L_54:
        /*0d68*/ 	.word	index@(.nv.constant0._ZN7cutlass13device_kernelINS_4gemm6kernel13GemmUniversalIN4cute5tupleIJiiiiEEENS1_10collective13CollectiveMmaINS1_35MainloopSm100TmaUmmaWarpSpecializedILi26ELi2ELi4ENS5_IJNS4_1CILi2EEENSA_ILi1EEESC_EEEEENS5_IJNSA_ILi64EEENSA_ILi160EEENSA_ILi16EEEEEENS_10bfloat16_tENS5_IJlSC_lEEESJ_SK_NS4_8TiledMMAINS4_8MMA_AtomIJNS4_20SM100_MMA_F16BF16_SSISJ_SJ_fLi64ELi160ELNS4_4UMMA5MajorE0ELSP_0ELNSO_7ScaleInE0ELSQ_0EEEEEENS4_6LayoutINS5_IJSC_SC_SC_EEENS5_IJNSA_ILi0EEESV_SV_EEEEENS5_IJNS4_10UnderscoreESY_SY_EEEEENS4_13SM90_TMA_LOADENS4_14ComposedLayoutINS4_7SwizzleILi1ELi4ELi3EEENS4_18smem_ptr_flag_bitsILi16EEENST_INS5_IJNSA_ILi8EEESH_EEENS5_IJSH_SC_EEEEEEEvNS4_8identityENS4_23SM90_TMA_LOAD_MULTICASTES1B_vS1C_EENS_8epilogue10collective18CollectiveEpilogueINS1F_23Sm100TmaWarpSpecializedILi2ELi1ELi80ELb1ELb0EEEJSI_NS5_IJNST_ISF_SC_EENST_ISG_SC_EEEEESJ_SK_SJ_SK_NS1F_6fusion15FusionCallbacksIS1J_NS1N_17LinearCombinationISJ_fSJ_fLNS_15FloatRoundStyleE2EEESI_S1M_JEEENS4_5SM1004TMEM4LOAD26SM100_TMEM_LOAD_16dp256b4xES11_NS12_INS13_ILi2ELi4ELi3EEES16_NST_INS5_IJS17_NSA_ILi32EEEEEENS5_IJS1Y_SC_EEEEEEENS4_17SM75_U32x4_LDSM_NENS4_14SM90_TMA_STOREES22_NS4_17SM90_U32x4_STSM_NENS4_39AutoVectorizingCopyWithAssumedAlignmentILi128EEEEEEvvEEEEvNT_6ParamsE)
        /*0d6c*/ 	.short	0x0380
        /*0d6e*/ 	.short	0x0800


	//----- nvinfo : EIATTR_SW_WAR
	.align		4
.L_55:
        /*0d70*/ 	.byte	0x04, 0x36
        /*0d72*/ 	.short	(.L_57 - .L_56)
.L_56:
        /*0d74*/ 	.word	0x00000008
.L_57:


//--------------------- .nv.callgraph             --------------------------
	.section	.nv.callgraph,"",@"SHT_CUDA_CALLGRAPH"
	.align	4
	.sectionentsize	8
	.align		4
        /*0000*/ 	.word	0x00000000
	.align		4
        /*0004*/ 	.word	0xffffffff
	.align		4
        /*0008*/ 	.word	index@(_ZN7cutlass13device_kernelINS_4gemm6kernel13GemmUniversalIN4cute5tupleIJiiiiEEENS1_10collective13CollectiveMmaINS1_35MainloopSm100TmaUmmaWarpSpecializedILi26ELi2ELi4ENS5_IJNS4_1CILi2EEENSA_ILi1EEESC_EEEEENS5_IJNSA_ILi64EEENSA_ILi160EEENSA_ILi16EEEEEENS_10bfloat16_tENS5_IJlSC_lEEESJ_SK_NS4_8TiledMMAINS4_8MMA_AtomIJNS4_20SM100_MMA_F16BF16_SSISJ_SJ_fLi64ELi160ELNS4_4UMMA5MajorE0ELSP_0ELNSO_7ScaleInE0ELSQ_0EEEEEENS4_6LayoutINS5_IJSC_SC_SC_EEENS5_IJNSA_ILi0EEESV_SV_EEEEENS5_IJNS4_10UnderscoreESY_SY_EEEEENS4_13SM90_TMA_LOADENS4_14ComposedLayoutINS4_7SwizzleILi1ELi4ELi3EEENS4_18smem_ptr_flag_bitsILi16EEENST_INS5_IJNSA_ILi8EEESH_EEENS5_IJSH_SC_EEEEEEEvNS4_8identityENS4_23SM90_TMA_LOAD_MULTICASTES1B_vS1C_EENS_8epilogue10collective18CollectiveEpilogueINS1F_23Sm100TmaWarpSpecializedILi2ELi1ELi80ELb1ELb0EEEJSI_NS5_IJNST_ISF_SC_EENST_ISG_SC_EEEEESJ_SK_SJ_SK_NS1F_6fusion15FusionCallbacksIS1J_NS1N_17LinearCombinationISJ_fSJ_fLNS_15FloatRoundStyleE2EEESI_S1M_JEEENS4_5SM1004TMEM4LOAD26SM100_TMEM_LOAD_16dp256b4xES11_NS12_INS13_ILi2ELi4ELi3EEES16_NST_INS5_IJS17_NSA_ILi32EEEEEENS5_IJS1Y_SC_EEEEEEENS4_17SM75_U32x4_LDSM_NENS4_14SM90_TMA_STOREES22_NS4_17SM90_U32x4_STSM_NENS4_39AutoVectorizingCopyWithAssumedAlignmentILi128EEEEEEvvEEEEvNT_6ParamsE)
	.align		4
        /*000c*/ 	.word	index@(__assertfail)
	.align		4
        /*0010*/ 	.word	0x00000000
	.align		4
        /*0014*/ 	.word	0xfffffffe
	.align		4
        /*0018*/ 	.word	0x00000000
	.align		4
        /*001c*/ 	.word	0xfffffffd
	.align		4
        /*0020*/ 	.word	0x00000000
	.align		4
        /*0024*/ 	.word	0xfffffffc


//--------------------- .nv.constant4             --------------------------
	.section	.nv.constant4,"a",@progbits
	.align	8
	.align		8
.nv.constant4:
        /*0000*/ 	.dword	__assertfail
	.align		8
        /*0008*/ 	.dword	__unnamed_1
	.align		8
        /*0010*/ 	.dword	__unnamed_2
	.align		8
        /*0018*/ 	.dword	_ZN40_INTERNAL_d575f496_4_k_cu_0558691d_197724cuda3std3__45__cpo5beginE
	.align		8
        /*0020*/ 	.dword	_ZN40_INTERNAL_d575f496_4_k_cu_0558691d_197724cuda3std3__45__cpo3endE
	.align		8
        /*0028*/ 	.dword	_ZN40_INTERNAL_d575f496_4_k_cu_0558691d_197724cuda3std3__45__cpo6cbeginE
	.align		8
        /*0030*/ 	.dword	_ZN40_INTERNAL_d575f496_4_k_cu_0558691d_197724cuda3std3__45__cpo4cendE
	.align		8
        /*0038*/ 	.dword	_ZN40_INTERNAL_d575f496_4_k_cu_0558691d_197724cuda3std3__442_GLOBAL__N__d575f496_4_k_cu_0558691d_197726ignoreE
	.align		8
        /*0040*/ 	.dword	_ZN40_INTERNAL_d575f496_4_k_cu_0558691d_197724cuda3std3__419piecewise_constructE
	.align		8
        /*0048*/ 	.dword	_ZN40_INTERNAL_d575f496_4_k_cu_0558691d_197724cuda3std3__48in_placeE
	.align		8
        /*0050*/ 	.dword	_ZN40_INTERNAL_d575f496_4_k_cu_0558691d_197724cuda3std6ranges3__45__cpo4swapE
	.align		8
        /*0058*/ 	.dword	_ZN40_INTERNAL_d575f496_4_k_cu_0558691d_197724cuda3std6ranges3__45__cpo9iter_moveE
	.align		8
        /*0060*/ 	.dword	_ZN40_INTERNAL_d575f496_4_k_cu_0558691d_197724cute7productE
	.align		8
        /*0068*/ 	.dword	_ZN40_INTERNAL_d575f496_4_k_cu_0558691d_197724cute1_E
	.align		8
        /*0070*/ 	.dword	$str$25
	.align		8
        /*0078*/ 	.dword	$str$26
	.align		8
        /*0080*/ 	.dword	$str$27
	.align		8
        /*0088*/ 	.dword	$str$28


//--------------------- .text._ZN7cutlass13device_kernelINS_4gemm6kernel13GemmUniversalIN4cute5tupleIJiiiiEEENS1_10collective13CollectiveMmaINS1_35MainloopSm100TmaUmmaWarpSpecializedILi26ELi2ELi4ENS5_IJNS4_1CILi2EEENSA_ILi1EEESC_EEEEENS5_IJNSA_ILi64EEENSA_ILi160EEENSA_ILi16EEEEEENS_10bfloat16_tENS5_IJlSC_lEEESJ_SK_NS4_8TiledMMAINS4_8MMA_AtomIJNS4_20SM100_MMA_F16BF16_SSISJ_SJ_fLi64ELi160ELNS4_4UMMA5MajorE0ELSP_0ELNSO_7ScaleInE0ELSQ_0EEEEEENS4_6LayoutINS5_IJSC_SC_SC_EEENS5_IJNSA_ILi0EEESV_SV_EEEEENS5_IJNS4_10UnderscoreESY_SY_EEEEENS4_13SM90_TMA_LOADENS4_14ComposedLayoutINS4_7SwizzleILi1ELi4ELi3EEENS4_18smem_ptr_flag_bitsILi16EEENST_INS5_IJNSA_ILi8EEESH_EEENS5_IJSH_SC_EEEEEEEvNS4_8identityENS4_23SM90_TMA_LOAD_MULTICASTES1B_vS1C_EENS_8epilogue10collective18CollectiveEpilogueINS1F_23Sm100TmaWarpSpecializedILi2ELi1ELi80ELb1ELb0EEEJSI_NS5_IJNST_ISF_SC_EENST_ISG_SC_EEEEESJ_SK_SJ_SK_NS1F_6fusion15FusionCallbacksIS1J_NS1N_17LinearCombinationISJ_fSJ_fLNS_15FloatRoundStyleE2EEESI_S1M_JEEENS4_5SM1004TMEM4LOAD26SM100_TMEM_LOAD_16dp256b4xES11_NS12_INS13_ILi2ELi4ELi3EEES16_NST_INS5_IJS17_NSA_ILi32EEEEEENS5_IJS1Y_SC_EEEEEEENS4_17SM75_U32x4_LDSM_NENS4_14SM90_TMA_STOREES22_NS4_17SM90_U32x4_STSM_NENS4_39AutoVectorizingCopyWithAssumedAlignmentILi128EEEEEEvvEEEEvNT_6ParamsE --------------------------
	.section	.text._ZN7cutlass13device_kernelINS_4gemm6kernel13GemmUniversalIN4cute5tupleIJiiiiEEENS1_10collective13CollectiveMmaINS1_35MainloopSm100TmaUmmaWarpSpecializedILi26ELi2ELi4ENS5_IJNS4_1CILi2EEENSA_ILi1EEESC_EEEEENS5_IJNSA_ILi64EEENSA_ILi160EEENSA_ILi16EEEEEENS_10bfloat16_tENS5_IJlSC_lEEESJ_SK_NS4_8TiledMMAINS4_8MMA_AtomIJNS4_20SM100_MMA_F16BF16_SSISJ_SJ_fLi64ELi160ELNS4_4UMMA5MajorE0ELSP_0ELNSO_7ScaleInE0ELSQ_0EEEEEENS4_6LayoutINS5_IJSC_SC_SC_EEENS5_IJNSA_ILi0EEESV_SV_EEEEENS5_IJNS4_10UnderscoreESY_SY_EEEEENS4_13SM90_TMA_LOADENS4_14ComposedLayoutINS4_7SwizzleILi1ELi4ELi3EEENS4_18smem_ptr_flag_bitsILi16EEENST_INS5_IJNSA_ILi8EEESH_EEENS5_IJSH_SC_EEEEEEEvNS4_8identityENS4_23SM90_TMA_LOAD_MULTICASTES1B_vS1C_EENS_8epilogue10collective18CollectiveEpilogueINS1F_23Sm100TmaWarpSpecializedILi2ELi1ELi80ELb1ELb0EEEJSI_NS5_IJNST_ISF_SC_EENST_ISG_SC_EEEEESJ_SK_SJ_SK_NS1F_6fusion15FusionCallbacksIS1J_NS1N_17LinearCombinationISJ_fSJ_fLNS_15FloatRoundStyleE2EEESI_S1M_JEEENS4_5SM1004TMEM4LOAD26SM100_TMEM_LOAD_16dp256b4xES11_NS12_INS13_ILi2ELi4ELi3EEES16_NST_INS5_IJS17_NSA_ILi32EEEEEENS5_IJS1Y_SC_EEEEEEENS4_17SM75_U32x4_LDSM_NENS4_14SM90_TMA_STOREES22_NS4_17SM90_U32x4_STSM_NENS4_39AutoVectorizingCopyWithAssumedAlignmentILi128EEEEEEvvEEEEvNT_6ParamsE,"ax",@progbits
	.align	128
.text._ZN7cutlass13device_kernelINS_4gemm6kernel13GemmUniversalIN4cute5tupleIJiiiiEEENS1_10collective13CollectiveMmaINS1_35MainloopSm100TmaUmmaWarpSpecializedILi26ELi2ELi4ENS5_IJNS4_1CILi2EEENSA_ILi1EEESC_EEEEENS5_IJNSA_ILi64EEENSA_ILi160EEENSA_ILi16EEEEEENS_10bfloat16_tENS5_IJlSC_lEEESJ_SK_NS4_8TiledMMAINS4_8MMA_AtomIJNS4_20SM100_MMA_F16BF16_SSISJ_SJ_fLi64ELi160ELNS4_4UMMA5MajorE0ELSP_0ELNSO_7ScaleInE0ELSQ_0EEEEEENS4_6LayoutINS5_IJSC_SC_SC_EEENS5_IJNSA_ILi0EEESV_SV_EEEEENS5_IJNS4_10UnderscoreESY_SY_EEEEENS4_13SM90_TMA_LOADENS4_14ComposedLayoutINS4_7SwizzleILi1ELi4ELi3EEENS4_18smem_ptr_flag_bitsILi16EEENST_INS5_IJNSA_ILi8EEESH_EEENS5_IJSH_SC_EEEEEEEvNS4_8identityENS4_23SM90_TMA_LOAD_MULTICASTES1B_vS1C_EENS_8epilogue10collective18CollectiveEpilogueINS1F_23Sm100TmaWarpSpecializedILi2ELi1ELi80ELb1ELb0EEEJSI_NS5_IJNST_ISF_SC_EENST_ISG_SC_EEEEESJ_SK_SJ_SK_NS1F_6fusion15FusionCallbacksIS1J_NS1N_17LinearCombinationISJ_fSJ_fLNS_15FloatRoundStyleE2EEESI_S1M_JEEENS4_5SM1004TMEM4LOAD26SM100_TMEM_LOAD_16dp256b4xES11_NS12_INS13_ILi2ELi4ELi3EEES16_NST_INS5_IJS17_NSA_ILi32EEEEEENS5_IJS1Y_SC_EEEEEEENS4_17SM75_U32x4_LDSM_NENS4_14SM90_TMA_STOREES22_NS4_17SM90_U32x4_STSM_NENS4_39AutoVectorizingCopyWithAssumedAlignmentILi128EEEEEEvvEEEEvNT_6ParamsE:
        .type           _ZN7cutlass13device_kernelINS_4gemm6kernel13GemmUniversalIN4cute5tupleIJiiiiEEENS1_10collective13CollectiveMmaINS1_35MainloopSm100TmaUmmaWarpSpecializedILi26ELi2ELi4ENS5_IJNS4_1CILi2EEENSA_ILi1EEESC_EEEEENS5_IJNSA_ILi64EEENSA_ILi160EEENSA_ILi16EEEEEENS_10bfloat16_tENS5_IJlSC_lEEESJ_SK_NS4_8TiledMMAINS4_8MMA_AtomIJNS4_20SM100_MMA_F16BF16_SSISJ_SJ_fLi64ELi160ELNS4_4UMMA5MajorE0ELSP_0ELNSO_7ScaleInE0ELSQ_0EEEEEENS4_6LayoutINS5_IJSC_SC_SC_EEENS5_IJNSA_ILi0EEESV_SV_EEEEENS5_IJNS4_10UnderscoreESY_SY_EEEEENS4_13SM90_TMA_LOADENS4_14ComposedLayoutINS4_7SwizzleILi1ELi4ELi3EEENS4_18smem_ptr_flag_bitsILi16EEENST_INS5_IJNSA_ILi8EEESH_EEENS5_IJSH_SC_EEEEEEEvNS4_8identityENS4_23SM90_TMA_LOAD_MULTICASTES1B_vS1C_EENS_8epilogue10collective18CollectiveEpilogueINS1F_23Sm100TmaWarpSpecializedILi2ELi1ELi80ELb1ELb0EEEJSI_NS5_IJNST_ISF_SC_EENST_ISG_SC_EEEEESJ_SK_SJ_SK_NS1F_6fusion15FusionCallbacksIS1J_NS1N_17LinearCombinationISJ_fSJ_fLNS_15FloatRoundStyleE2EEESI_S1M_JEEENS4_5SM1004TMEM4LOAD26SM100_TMEM_LOAD_16dp256b4xES11_NS12_INS13_ILi2ELi4ELi3EEES16_NST_INS5_IJS17_NSA_ILi32EEEEEENS5_IJS1Y_SC_EEEEEEENS4_17SM75_U32x4_LDSM_NENS4_14SM90_TMA_STOREES22_NS4_17SM90_U32x4_STSM_NENS4_39AutoVectorizingCopyWithAssumedAlignmentILi128EEEEEEvvEEEEvNT_6ParamsE,@function
        .size           _ZN7cutlass13device_kernelINS_4gemm6kernel13GemmUniversalIN4cute5tupleIJiiiiEEENS1_10collective13CollectiveMmaINS1_35MainloopSm100TmaUmmaWarpSpecializedILi26ELi2ELi4ENS5_IJNS4_1CILi2EEENSA_ILi1EEESC_EEEEENS5_IJNSA_ILi64EEENSA_ILi160EEENSA_ILi16EEEEEENS_10bfloat16_tENS5_IJlSC_lEEESJ_SK_NS4_8TiledMMAINS4_8MMA_AtomIJNS4_20SM100_MMA_F16BF16_SSISJ_SJ_fLi64ELi160ELNS4_4UMMA5MajorE0ELSP_0ELNSO_7ScaleInE0ELSQ_0EEEEEENS4_6LayoutINS5_IJSC_SC_SC_EEENS5_IJNSA_ILi0EEESV_SV_EEEEENS5_IJNS4_10UnderscoreESY_SY_EEEEENS4_13SM90_TMA_LOADENS4_14ComposedLayoutINS4_7SwizzleILi1ELi4ELi3EEENS4_18smem_ptr_flag_bitsILi16EEENST_INS5_IJNSA_ILi8EEESH_EEENS5_IJSH_SC_EEEEEEEvNS4_8identityENS4_23SM90_TMA_LOAD_MULTICASTES1B_vS1C_EENS_8epilogue10collective18CollectiveEpilogueINS1F_23Sm100TmaWarpSpecializedILi2ELi1ELi80ELb1ELb0EEEJSI_NS5_IJNST_ISF_SC_EENST_ISG_SC_EEEEESJ_SK_SJ_SK_NS1F_6fusion15FusionCallbacksIS1J_NS1N_17LinearCombinationISJ_fSJ_fLNS_15FloatRoundStyleE2EEESI_S1M_JEEENS4_5SM1004TMEM4LOAD26SM100_TMEM_LOAD_16dp256b4xES11_NS12_INS13_ILi2ELi4ELi3EEES16_NST_INS5_IJS17_NSA_ILi32EEEEEENS5_IJS1Y_SC_EEEEEEENS4_17SM75_U32x4_LDSM_NENS4_14SM90_TMA_STOREES22_NS4_17SM90_U32x4_STSM_NENS4_39AutoVectorizingCopyWithAssumedAlignmentILi128EEEEEEvvEEEEvNT_6ParamsE,(.L_x_215 - _ZN7cutlass13device_kernelINS_4gemm6kernel13GemmUniversalIN4cute5tupleIJiiiiEEENS1_10collective13CollectiveMmaINS1_35MainloopSm100TmaUmmaWarpSpecializedILi26ELi2ELi4ENS5_IJNS4_1CILi2EEENSA_ILi1EEESC_EEEEENS5_IJNSA_ILi64EEENSA_ILi160EEENSA_ILi16EEEEEENS_10bfloat16_tENS5_IJlSC_lEEESJ_SK_NS4_8TiledMMAINS4_8MMA_AtomIJNS4_20SM100_MMA_F16BF16_SSISJ_SJ_fLi64ELi160ELNS4_4UMMA5MajorE0ELSP_0ELNSO_7ScaleInE0ELSQ_0EEEEEENS4_6LayoutINS5_IJSC_SC_SC_EEENS5_IJNSA_ILi0EEESV_SV_EEEEENS5_IJNS4_10UnderscoreESY_SY_EEEEENS4_13SM90_TMA_LOADENS4_14ComposedLayoutINS4_7SwizzleILi1ELi4ELi3EEENS4_18smem_ptr_flag_bitsILi16EEENST_INS5_IJNSA_ILi8EEESH_EEENS5_IJSH_SC_EEEEEEEvNS4_8identityENS4_23SM90_TMA_LOAD_MULTICASTES1B_vS1C_EENS_8epilogue10collective18CollectiveEpilogueINS1F_23Sm100TmaWarpSpecializedILi2ELi1ELi80ELb1ELb0EEEJSI_NS5_IJNST_ISF_SC_EENST_ISG_SC_EEEEESJ_SK_SJ_SK_NS1F_6fusion15FusionCallbacksIS1J_NS1N_17LinearCombinationISJ_fSJ_fLNS_15FloatRoundStyleE2EEESI_S1M_JEEENS4_5SM1004TMEM4LOAD26SM100_TMEM_LOAD_16dp256b4xES11_NS12_INS13_ILi2ELi4ELi3EEES16_NST_INS5_IJS17_NSA_ILi32EEEEEENS5_IJS1Y_SC_EEEEEEENS4_17SM75_U32x4_LDSM_NENS4_14SM90_TMA_STOREES22_NS4_17SM90_U32x4_STSM_NENS4_39AutoVectorizingCopyWithAssumedAlignmentILi128EEEEEEvvEEEEvNT_6ParamsE)
        .other          _ZN7cutlass13device_kernelINS_4gemm6kernel13GemmUniversalIN4cute5tupleIJiiiiEEENS1_10collective13CollectiveMmaINS1_35MainloopSm100TmaUmmaWarpSpecializedILi26ELi2ELi4ENS5_IJNS4_1CILi2EEENSA_ILi1EEESC_EEEEENS5_IJNSA_ILi64EEENSA_ILi160EEENSA_ILi16EEEEEENS_10bfloat16_tENS5_IJlSC_lEEESJ_SK_NS4_8TiledMMAINS4_8MMA_AtomIJNS4_20SM100_MMA_F16BF16_SSISJ_SJ_fLi64ELi160ELNS4_4UMMA5MajorE0ELSP_0ELNSO_7ScaleInE0ELSQ_0EEEEEENS4_6LayoutINS5_IJSC_SC_SC_EEENS5_IJNSA_ILi0EEESV_SV_EEEEENS5_IJNS4_10UnderscoreESY_SY_EEEEENS4_13SM90_TMA_LOADENS4_14ComposedLayoutINS4_7SwizzleILi1ELi4ELi3EEENS4_18smem_ptr_flag_bitsILi16EEENST_INS5_IJNSA_ILi8EEESH_EEENS5_IJSH_SC_EEEEEEEvNS4_8identityENS4_23SM90_TMA_LOAD_MULTICASTES1B_vS1C_EENS_8epilogue10collective18CollectiveEpilogueINS1F_23Sm100TmaWarpSpecializedILi2ELi1ELi80ELb1ELb0EEEJSI_NS5_IJNST_ISF_SC_EENST_ISG_SC_EEEEESJ_SK_SJ_SK_NS1F_6fusion15FusionCallbacksIS1J_NS1N_17LinearCombinationISJ_fSJ_fLNS_15FloatRoundStyleE2EEESI_S1M_JEEENS4_5SM1004TMEM4LOAD26SM100_TMEM_LOAD_16dp256b4xES11_NS12_INS13_ILi2ELi4ELi3EEES16_NST_INS5_IJS17_NSA_ILi32EEEEEENS5_IJS1Y_SC_EEEEEEENS4_17SM75_U32x4_LDSM_NENS4_14SM90_TMA_STOREES22_NS4_17SM90_U32x4_STSM_NENS4_39AutoVectorizingCopyWithAssumedAlignmentILi128EEEEEEvvEEEEvNT_6ParamsE,@"STO_CUDA_ENTRY STV_DEFAULT"
_ZN7cutlass13device_kernelINS_4gemm6kernel13GemmUniversalIN4cute5tupleIJiiiiEEENS1_10collective13CollectiveMmaINS1_35MainloopSm100TmaUmmaWarpSpecializedILi26ELi2ELi4ENS5_IJNS4_1CILi2EEENSA_ILi1EEESC_EEEEENS5_IJNSA_ILi64EEENSA_ILi160EEENSA_ILi16EEEEEENS_10bfloat16_tENS5_IJlSC_lEEESJ_SK_NS4_8TiledMMAINS4_8MMA_AtomIJNS4_20SM100_MMA_F16BF16_SSISJ_SJ_fLi64ELi160ELNS4_4UMMA5MajorE0ELSP_0ELNSO_7ScaleInE0ELSQ_0EEEEEENS4_6LayoutINS5_IJSC_SC_SC_EEENS5_IJNSA_ILi0EEESV_SV_EEEEENS5_IJNS4_10UnderscoreESY_SY_EEEEENS4_13SM90_TMA_LOADENS4_14ComposedLayoutINS4_7SwizzleILi1ELi4ELi3EEENS4_18smem_ptr_flag_bitsILi16EEENST_INS5_IJNSA_ILi8EEESH_EEENS5_IJSH_SC_EEEEEEEvNS4_8identityENS4_23SM90_TMA_LOAD_MULTICASTES1B_vS1C_EENS_8epilogue10collective18CollectiveEpilogueINS1F_23Sm100TmaWarpSpecializedILi2ELi1ELi80ELb1ELb0EEEJSI_NS5_IJNST_ISF_SC_EENST_ISG_SC_EEEEESJ_SK_SJ_SK_NS1F_6fusion15FusionCallbacksIS1J_NS1N_17LinearCombinationISJ_fSJ_fLNS_15FloatRoundStyleE2EEESI_S1M_JEEENS4_5SM1004TMEM4LOAD26SM100_TMEM_LOAD_16dp256b4xES11_NS12_INS13_ILi2ELi4ELi3EEES16_NST_INS5_IJS17_NSA_ILi32EEEEEENS5_IJS1Y_SC_EEEEEEENS4_17SM75_U32x4_LDSM_NENS4_14SM90_TMA_STOREES22_NS4_17SM90_U32x4_STSM_NENS4_39AutoVectorizingCopyWithAssumedAlignmentILi128EEEEEEvvEEEEvNT_6ParamsE:
[----:B------:R-:W1:Y:S01]  /*0000*/  LDC R1, c[0x0][0x37c] ;  /* 0x0000df00ff017b82 */ /* 0x000e620000000800 */
[----:B------:R-:W2:Y:S01]  /*0010*/  S2R R198, SR_TID.X ;  /* 0x0000000000c67919 */ /* 0x000ea20000002100 */
[----:B------:R-:W3:Y:S01]  /*0020*/  LDCU.64 UR8, c[0x0][0x890] ;  /* 0x00011200ff0877ac */ /* 0x000ee20008000a00 */
[----:B------:R-:W-:Y:S02]  /*0030*/  PRMT R182, RZ, 0x7610, R182 ;  /* 0x00007610ffb67816 */ /* 0x000fe400000000b6 */
[----:B------:R-:W-:Y:S01]  /*0040*/  ELECT P3, URZ, PT ;  /* 0x0000000000ff782f */ /* 0x000fe20003860000 */
[----:B---3--:R-:W-:-:S04]  /*0050*/  UISETP.NE.U32.AND UP0, UPT, UR8, URZ, UPT ;  /* 0x000000ff0800728c */ /* 0x008fc8000bf05070 */
[----:B------:R-:W-:Y:S01]  /*0060*/  UISETP.NE.AND.EX UP0, UPT, UR9, URZ, UPT, UP0 ;  /* 0x000000ff0900728c */ /* 0x000fe2000bf05300 */
[----:B--2---:R-:W-:-:S05]  /*0070*/  SHF.R.U32.HI R183, RZ, 0x5, R198 ;  /* 0x00000005ffb77819 */ /* 0x004fca00000116c6 */
[----:B------:R-:W2:Y:S02]  /*0080*/  SHFL.IDX PT, R0, R183, RZ, 0x1f ;  /* 0x00001fffb7007589 */ /* 0x000ea400000e0000 */
[----:B--2---:R-:W-:Y:S01]  /*0090*/  R2UR UR20, R0 ;  /* 0x00000000001472ca */ /* 0x004fe200000e0000 */
[----:B-1----:R-:W-:-:S14]  /*00a0*/  BRA.U UP0, `(.L_x_0) ;  /* 0x0000000100307547 */ /* 0x002fdc000b800000 */
[----:B------:R-:W1:Y:S02]  /*00b0*/  LDCU.64 UR4, c[0x0][0x888] ;  /* 0x00011100ff0477ac */ /* 0x000e640008000a00 */
[----:B-1----:R-:W-:-:S04]  /*00c0*/  UISETP.NE.U32.AND UP0, UPT, UR4, URZ, UPT ;  /* 0x000000ff0400728c */ /* 0x002fc8000bf05070 */
[----:B------:R-:W-:-:S09]  /*00d0*/  UISETP.NE.AND.EX UP0, UPT, UR5, URZ, UPT, UP0 ;  /* 0x000000ff0500728c */ /* 0x000fd2000bf05300 */
[----:B------:R-:W-:Y:S05]  /*00e0*/  BRA.U !UP0, `(.L_x_1) ;  /* 0x0000000108147547 */ /* 0x000fea000b800000 */
[----:B------:R-:W1:Y:S01]  /*00f0*/  LDC.64 R2, c[0x0][0x888] ;  /* 0x00022200ff027b82 */ /* 0x000e620000000a00 */
[----:B------:R-:W1:Y:S02]  /*0100*/  LDCU.64 UR4, c[0x0][0x358] ;  /* 0x00006b00ff0477ac */ /* 0x000e640008000a00 */
[----:B-1----:R1:W5:Y:S01]  /*0110*/  LDG.E R91, desc[UR4][R2.64] ;  /* 0x00000004025b7981 */ /* 0x002362000c1e1900 */
[----:B------:R-:W-:Y:S01]  /*0120*/  HFMA2 R182, -RZ, RZ, 0, 5.9604644775390625e-08 ;  /* 0x00000001ffb67431 */ /* 0x000fe200000001ff */
[----:B------:R-:W-:Y:S05]  /*0130*/  BRA `(.L_x_0) ;  /* 0x00000000000c7947 */ /* 0x000fea0003800000 */
.L_x_1:
[----:B------:R-:W1:Y:S01]  /*0140*/  LDCU UR4, c[0x0][0x880] ;  /* 0x00011000ff0477ac */ /* 0x000e620008000800 */
[----:B------:R-:W-:Y:S01]  /*0150*/  HFMA2 R182, -RZ, RZ, 0, 5.9604644775390625e-08 ;  /* 0x00000001ffb67431 */ /* 0x000fe200000001ff */
[----:B-1----:R-:W-:-:S07]  /*0160*/  MOV R91, UR4 ;  /* 0x00000004005b7c02 */ /* 0x002fce0008000f00 */
.L_x_0:
[----:B------:R-:W2:Y:S02]  /*0170*/  LDCU.64 UR4, c[0x0][0x8b0] ;  /* 0x00011600ff0477ac */ /* 0x000ea40008000a00 */
[----:B--2---:R-:W-:-:S04]  /*0180*/  UISETP.NE.U32.AND UP0, UPT, UR4, URZ, UPT ;  /* 0x000000ff0400728c */ /* 0x004fc8000bf05070 */
[----:B------:R-:W-:-:S09]  /*0190*/  UISETP.NE.AND.EX UP0, UPT, UR5, URZ, UPT, UP0 ;  /* 0x000000ff0500728c */ /* 0x000fd2000bf05300 */
[----:B------:R-:W-:Y:S05]  /*01a0*/  BRA.U UP0, `(.L_x_2) ;  /* 0x0000000100287547 */ /* 0x000fea000b800000 */
[----:B------:R-:W2:Y:S02]  /*01b0*/  LDCU.64 UR4, c[0x0][0x8a8] ;  /* 0x00011500ff0477ac */ /* 0x000ea40008000a00 */
[----:B--2---:R-:W-:-:S04]  /*01c0*/  UISETP.NE.U32.AND UP0, UPT, UR4, URZ, UPT ;  /* 0x000000ff0400728c */ /* 0x004fc8000bf05070 */
[----:B------:R-:W-:-:S09]  /*01d0*/  UISETP.NE.AND.EX UP0, UPT, UR5, URZ, UPT, UP0 ;  /* 0x000000ff0500728c */ /* 0x000fd2000bf05300 */
[----:B------:R-:W-:Y:S05]  /*01e0*/  BRA.U !UP0, `(.L_x_3) ;  /* 0x0000000108107547 */ /* 0x000fea000b800000 */
[----:B-1----:R-:W1:Y:S01]  /*01f0*/  LDC.64 R2, c[0x0][0x8a8] ;  /* 0x00022a00ff027b82 */ /* 0x002e620000000a00 */
[----:B------:R-:W1:Y:S02]  /*0200*/  LDCU.64 UR4, c[0x0][0x358] ;  /* 0x00006b00ff0477ac */ /* 0x000e640008000a00 */
[----:B-1----:R2:W5:Y:S01]  /*0210*/  LDG.E R89, desc[UR4][R2.64] ;  /* 0x0000000402597981 */ /* 0x002562000c1e1900 */
[----:B------:R-:W-:Y:S05]  /*0220*/  BRA `(.L_x_2) ;  /* 0x0000000000087947 */ /* 0x000fea0003800000 */
.L_x_3:
[----:B------:R-:W2:Y:S02]  /*0230*/  LDCU UR4, c[0x0][0x8a0] ;  /* 0x00011400ff0477ac */ /* 0x000ea40008000800 */
[----:B--2---:R-:W-:Y:S02]  /*0240*/  MOV R89, UR4 ;  /* 0x0000000400597c02 */ /* 0x004fe40008000f00 */
.L_x_2:
[----:B------:R-:W-:Y:S01]  /*0250*/  IMAD.U32 R0, RZ, RZ, UR20 ;  /* 0x00000014ff007e24 */ /* 0x000fe2000f8e00ff */
[----:B------:R-:W-:Y:S04]  /*0260*/  BSSY.RECONVERGENT B0, `(.L_x_4) ;  /* 0x000000c000007945 */ /* 0x000fe80003800200 */
[C---:B------:R-:W-:Y:S02]  /*0270*/  ISETP.NE.OR P1, PT, R0.reuse, 0x1, !P3 ;  /* 0x000000010000780c */ /* 0x040fe40005f25670 */
[----:B------:R-:W-:-:S11]  /*0280*/  ISETP.NE.OR P0, PT, R0, 0x3, !P3 ;  /* 0x000000030000780c */ /* 0x000fd60005f05670 */
[----:B------:R-:W-:Y:S05]  /*0290*/  @P1 BRA `(.L_x_5) ;  /* 0x0000000000201947 */ /* 0x000fea0003800000 */
[----:B------:R-:W3:Y:S02]  /*02a0*/  LDCU.64 UR4, c[0x0][0x348] ;  /* 0x00006900ff0477ac */ /* 0x000ee40008000a00 */
[----:B---3--:R-:W-:Y:S02]  /*02b0*/  UIADD3 UR6, UP1, UPT, UR4, 0x80, URZ ;  /* 0x0000008004067890 */ /* 0x008fe4000ff3e0ff */
[----:B------:R-:W-:Y:S02]  /*02c0*/  UIADD3 UR4, UP0, UPT, UR4, 0x180, URZ ;  /* 0x0000018004047890 */ /* 0x000fe4000ff1e0ff */
[----:B------:R-:W-:Y:S02]  /*02d0*/  UIADD3.X UR7, UPT, UPT, URZ, UR5, URZ, UP1, !UPT ;  /* 0x00000005ff077290 */ /* 0x000fe40008ffe4ff */
[----:B------:R-:W-:-:S07]  /*02e0*/  UIADD3.X UR5, UPT, UPT, URZ, UR5, URZ, UP0, !UPT ;  /* 0x00000005ff057290 */ /* 0x000fce00087fe4ff */
[----:B------:R3:W-:Y:S02]  /*02f0*/  UTMACCTL.PF [UR6] ;  /* 0x00000000060079b9 */ /* 0x0007e40008040000 */
[----:B------:R3:W-:Y:S02]  /*0300*/  UTMACCTL.PF [UR4] ;  /* 0x00000000040079b9 */ /* 0x0007e40008040000 */
[----:B---3--:R-:W-:Y:S01]  /*0310*/  NOP ;  /* 0x0000000000007918 */ /* 0x008fe20000000000 */
.L_x_5:
[----:B------:R-:W-:Y:S05]  /*0320*/  BSYNC.RECONVERGENT B0 ;  /* 0x0000000000007941 */ /* 0x000fea0003800200 */
.L_x_4:
[----:B------:R-:W-:Y:S04]  /*0330*/  BSSY.RECONVERGENT B0, `(.L_x_6) ;  /* 0x000000a000007945 */ /* 0x000fe80003800200 */
        /* <DEDUP_REMOVED lines=9> */
.L_x_7:
[----:B------:R-:W-:Y:S05]  /*03d0*/  BSYNC.RECONVERGENT B0 ;  /* 0x0000000000007941 */ /* 0x000fea0003800200 */
.L_x_6:
[----:B------:R-:W3:Y:S01]  /*03e0*/  LDCU.64 UR4, c[0x0][0x888] ;  /* 0x00011100ff0477ac */ /* 0x000ee20008000a00 */
[----:B------:R-:W-:Y:S02]  /*03f0*/  UISETP.EQ.U32.AND UP1, UPT, UR8, URZ, UPT ;  /* 0x000000ff0800728c */ /* 0x000fe4000bf22070 */
[----:B------:R-:W-:Y:S02]  /*0400*/  UPLOP3.LUT UP2, UPT, UPT, UPT, UPT, 0x80, 0x8 ;  /* 0x000000000008789c */ /* 0x000fe40003f4f070 */
[----:B---3--:R-:W-:-:S04]  /*0410*/  UISETP.NE.U32.AND UP0, UPT, UR4, URZ, UPT ;  /* 0x000000ff0400728c */ /* 0x008fc8000bf05070 */
[----:B------:R-:W-:-:S04]  /*0420*/  UISETP.NE.AND.EX UP3, UPT, UR5, URZ, UPT, UP0 ;  /* 0x000000ff0500728c */ /* 0x000fc8000bf65300 */
[----:B------:R-:W-:-:S04]  /*0430*/  UISETP.EQ.OR.EX UP4, UPT, UR9, URZ, !UP3, UP1 ;  /* 0x000000ff0900728c */ /* 0x000fc8000df82710 */
[----:B------:R-:W-:-:S05]  /*0440*/  UP2UR UR63, UPR, URZ, 0x10 ;  /* 0x00000010ff3f7883 */ /* 0x000fca0008000000 */
[----:B------:R-:W-:Y:S07]  /*0450*/  BRA.U !UP4, `(.L_x_8) ;  /* 0x000000010c207547 */ /* 0x000fee000b800000 */
[----:B------:R-:W-:Y:S01]  /*0460*/  UISETP.NE.U32.AND UP1, UPT, UR8, URZ, UPT ;  /* 0x000000ff0800728c */ /* 0x000fe2000bf25070 */
[----:B-----5:R-:W-:Y:S01]  /*0470*/  FSETP.NEU.AND P0, PT, R91, RZ, PT ;  /* 0x000000ff5b00720b */ /* 0x020fe20003f0d000 */
[----:B------:R-:W-:Y:S02]  /*0480*/  USEL UR4, URZ, 0xffffffff, UP3 ;  /* 0xffffffffff047887 */ /* 0x000fe40009800000 */
[----:B------:R-:W-:-:S10]  /*0490*/  UISETP.NE.AND.EX UP1, UPT, UR9, URZ, UPT, UP1 ;  /* 0x000000ff0900728c */ /* 0x000fd4000bf25310 */
[----:B------:R-:W-:Y:S01]  /*04a0*/  VOTEU.ANY UP0, P0 ;  /* 0x0000000000ff7886 */ /* 0x000fe20000000100 */
[----:B------:R-:W-:-:S04]  /*04b0*/  @!UP1 USEL UR4, URZ, 0xffffffff, UP0 ;  /* 0xffffffffff049887 */ /* 0x000fc80008000000 */
[----:B------:R-:W-:-:S04]  /*04c0*/  ULOP3.LUT UR4, UR4, 0x1, URZ, 0xc0, !UPT ;  /* 0x0000000104047892 */ /* 0x000fc8000f8ec0ff */
[----:B------:R-:W-:-:S11]  /*04d0*/  UISETP.NE.U32.AND UP2, UPT, UR4, 0x1, UPT ;  /* 0x000000010400788c */ /* 0x000fd6000bf45070 */
.L_x_8:
[----:B-12---:R-:W1:Y:S02]  /*04e0*/  SHFL.IDX PT, R2, R183, RZ, 0x1f ;  /* 0x00001fffb7027589 */ /* 0x006e6400000e0000 */
[----:B-1----:R-:W-:-:S13]  /*04f0*/  ISETP.NE.AND P0, PT, R2, RZ, PT ;  /* 0x000000ff0200720c */ /* 0x002fda0003f05270 */
[----:B------:R-:W-:Y:S05]  /*0500*/  @P0 BRA `(.L_x_9) ;  /* 0x0000000400140947 */ /* 0x000fea0003800000 */
[----:B------:R-:W-:Y:S01]  /*0510*/  ELECT P0, URZ, PT ;  /* 0x0000000000ff782f */ /* 0x000fe20003800000 */
[----:B------:R-:W-:-:S12]  /*0520*/  BSSY.RECONVERGENT B0, `(.L_x_9) ;  /* 0x0000043000007945 */ /* 0x000fd80003800200 */
[----:B------:R-:W-:Y:S05]  /*0530*/  @!P0 BRA `(.L_x_10) ;  /* 0x0000000400048947 */ /* 0x000fea0003800000 */
[----:B------:R-:W1:Y:S01]  /*0540*/  S2UR UR4, SR_CgaCtaId ;  /* 0x00000000000479c3 */ /* 0x000e620000008800 */
[----:B------:R-:W-:Y:S01]  /*0550*/  UMOV UR5, 0x400 ;  /* 0x0000040000057882 */ /* 0x000fe20000000000 */
[----:B------:R-:W-:Y:S01]  /*0560*/  UMOV UR8, 0x1 ;  /* 0x0000000100087882 */ /* 0x000fe20000000000 */
[----:B------:R-:W-:Y:S01]  /*0570*/  UMOV UR6, 0x2 ;  /* 0x0000000200067882 */ /* 0x000fe20000000000 */
[----:B------:R-:W-:-:S04]  /*0580*/  UIADD3 UR8, UPT, UPT, -UR8, 0x100000, URZ ;  /* 0x0010000008087890 */ /* 0x000fc8000fffe1ff */
[----:B------:R-:W-:Y:S02]  /*0590*/  USHF.L.U32 UR9, UR8, 0xb, URZ ;  /* 0x0000000b08097899 */ /* 0x000fe400080006ff */
[----:B------:R-:W-:Y:S02]  /*05a0*/  USHF.L.U32 UR8, UR8, 0x1, URZ ;  /* 0x0000000108087899 */ /* 0x000fe400080006ff */
[----:B------:R-:W-:-:S04]  /*05b0*/  UIADD3 UR6, UPT, UPT, -UR6, 0x100000, URZ ;  /* 0x0010000006067890 */ /* 0x000fc8000fffe1ff */
[----:B------:R-:W-:Y:S02]  /*05c0*/  USHF.L.U32 UR7, UR6, 0xb, URZ ;  /* 0x0000000b06077899 */ /* 0x000fe400080006ff */
[----:B------:R-:W-:Y:S02]  /*05d0*/  USHF.L.U32 UR6, UR6, 0x1, URZ ;  /* 0x0000000106067899 */ /* 0x000fe400080006ff */
[----:B-1----:R-:W-:Y:S01]  /*05e0*/  ULEA UR4, UR4, UR5, 0x18 ;  /* 0x0000000504047291 */ /* 0x002fe2000f8ec0ff */
[----:B------:R-:W1:Y:S11]  /*05f0*/  FENCE.VIEW.ASYNC.S ;  /* 0x00000000000073c6 */ /* 0x000e760000000000 */
[----:B-1----:R1:W2:Y:S01]  /*0600*/  SYNCS.EXCH.64 URZ, [UR4], UR8 ;  /* 0x0000000804ff75b2 */ /* 0x0022a20008000100 */
[----:B------:R1:W3:Y:S01]  /*0610*/  SYNCS.EXCH.64 URZ, [UR4+0xd0], UR6 ;  /* 0x0000d00604ff75b2 */ /* 0x0002e20008000100 */
[----:B------:R1:W4:Y:S01]  /*0620*/  SYNCS.EXCH.64 URZ, [UR4+0x8], UR8 ;  /* 0x0000080804ff75b2 */ /* 0x0003220008000100 */
[----:B------:R1:W1:Y:S01]  /*0630*/  SYNCS.EXCH.64 URZ, [UR4+0xd8], UR6 ;  /* 0x0000d80604ff75b2 */ /* 0x0002620008000100 */
        /* <DEDUP_REMOVED lines=48> */
[----:B--234-:R-:W-:Y:S01]  /*0940*/  NOP ;  /* 0x0000000000007918 */ /* 0x01cfe20000000000 */
.L_x_10:
[----:B-1----:R-:W-:Y:S05]  /*0950*/  BSYNC.RECONVERGENT B0 ;  /* 0x0000000000007941 */ /* 0x002fea0003800200 */
.L_x_9:
[----:B------:R-:W1:Y:S01]  /*0960*/  SHFL.IDX PT, R2, R183, RZ, 0x1f ;  /* 0x00001fffb7027589 */ /* 0x000e6200000e0000 */
[----:B------:R-:W-:Y:S01]  /*0970*/  NOP ;  /* 0x0000000000007918 */ /* 0x000fe20000000000 */
[----:B-1----:R-:W-:-:S13]  /*0980*/  ISETP.NE.AND P0, PT, R2, 0x1, PT ;  /* 0x000000010200780c */ /* 0x002fda0003f05270 */
[----:B------:R-:W-:Y:S05]  /*0990*/  @P0 BRA `(.L_x_11) ;  /* 0x0000000000480947 */ /* 0x000fea0003800000 */
        /* <DEDUP_REMOVED lines=9> */
[----:B------:R-:W-:Y:S01]  /*0a30*/  USHF.L.U32 UR6, UR6, 0x1, URZ ;  /* 0x0000000106067899 */ /* 0x000fe200080006ff */
[----:B------:R-:W-:Y:S01]  /*0a40*/  ELECT P0, URZ, PT ;  /* 0x0000000000ff782f */ /* 0x000fe20003800000 */
[----:B-1----:R-:W-:Y:S01]  /*0a50*/  ULEA UR4, UR4, UR5, 0x18 ;  /* 0x0000000504047291 */ /* 0x002fe2000f8ec0ff */
[----:B------:R-:W1:Y:S11]  /*0a60*/  FENCE.VIEW.ASYNC.S ;  /* 0x00000000000073c6 */ /* 0x000e760000000000 */
[----:B-1----:R1:W2:Y:S01]  /*0a70*/  SYNCS.EXCH.64 URZ, [UR4+0x1a0], UR8 ;  /* 0x0001a00804ff75b2 */ /* 0x0022a20008000100 */
[----:B------:R1:W3:Y:S01]  /*0a80*/  SYNCS.EXCH.64 URZ, [UR4+0x1b0], UR6 ;  /* 0x0001b00604ff75b2 */ /* 0x0002e20008000100 */
[----:B------:R1:W4:Y:S01]  /*0a90*/  SYNCS.EXCH.64 URZ, [UR4+0x1a8], UR8 ;  /* 0x0001a80804ff75b2 */ /* 0x0003220008000100 */
[----:B------:R1:W1:Y:S01]  /*0aa0*/  SYNCS.EXCH.64 URZ, [UR4+0x1b8], UR6 ;  /* 0x0001b80604ff75b2 */ /* 0x0002620008000100 */
[----:B------:R-:W-:Y:S01]  /*0ab0*/  NOP ;  /* 0x0000000000007918 */ /* 0x000fe20000000000 */
.L_x_11:
[----:B------:R-:W2:Y:S01]  /*0ac0*/  SHFL.IDX PT, R2, R183, RZ, 0x1f ;  /* 0x00001fffb7027589 */ /* 0x000ea200000e0000 */
[----:B------:R-:W-:Y:S01]  /*0ad0*/  NOP ;  /* 0x0000000000007918 */ /* 0x000fe20000000000 */
[----:B--2---:R-:W-:-:S13]  /*0ae0*/  ISETP.NE.AND P0, PT, R2, 0x3, PT ;  /* 0x000000030200780c */ /* 0x004fda0003f05270 */
[----:B------:R-:W-:Y:S05]  /*0af0*/  @P0 BRA `(.L_x_12) ;  /* 0x0000000000300947 */ /* 0x000fea0003800000 */
[----:B-1----:R-:W1:Y:S01]  /*0b00*/  S2UR UR4, SR_CgaCtaId ;  /* 0x00000000000479c3 */ /* 0x002e620000008800 */
[----:B------:R-:W-:Y:S01]  /*0b10*/  UMOV UR6, 0x400 ;  /* 0x0000040000067882 */ /* 0x000fe20000000000 */
[----:B------:R-:W-:Y:S01]  /*0b20*/  UMOV UR5, 0x20 ;  /* 0x0000002000057882 */ /* 0x000fe20000000000 */
[----:B------:R-:W-:Y:S01]  /*0b30*/  ELECT P0, URZ, PT ;  /* 0x0000000000ff782f */ /* 0x000fe20003800000 */
[----:B-1----:R-:W-:Y:S02]  /*0b40*/  ULEA UR6, UR4, UR6, 0x18 ;  /* 0x0000000604067291 */ /* 0x002fe4000f8ec0ff */
[----:B------:R-:W-:-:S04]  /*0b50*/  UIADD3 UR4, UPT, UPT, -UR5, 0x100000, URZ ;  /* 0x0010000005047890 */ /* 0x000fc8000fffe1ff */
[----:B------:R-:W-:Y:S02]  /*0b60*/  USHF.L.U32 UR5, UR4, 0xb, URZ ;  /* 0x0000000b04057899 */ /* 0x000fe400080006ff */
[----:B------:R-:W-:Y:S01]  /*0b70*/  USHF.L.U32 UR4, UR4, 0x1, URZ ;  /* 0x0000000104047899 */ /* 0x000fe200080006ff */
[----:B------:R-:W1:Y:S11]  /*0b80*/  FENCE.VIEW.ASYNC.S ;  /* 0x00000000000073c6 */ /* 0x000e760000000000 */
[----:B-1----:R2:W1:Y:S01]  /*0b90*/  SYNCS.EXCH.64 URZ, [UR6+0x1c0], UR4 ;  /* 0x0001c00406ff75b2 */ /* 0x0024620008000100 */
[----:B------:R2:W1:Y:S02]  /*0ba0*/  SYNCS.EXCH.64 URZ, [UR6+0x1c8], UR4 ;  /* 0x0001c80406ff75b2 */ /* 0x0004640008000100 */
[----:B--2---:R-:W-:Y:S01]  /*0bb0*/  NOP ;  /* 0x0000000000007918 */ /* 0x004fe20000000000 */
.L_x_12:
[----:B------:R-:W2:Y:S01]  /*0bc0*/  SHFL.IDX PT, R2, R183, RZ, 0x1f ;  /* 0x00001fffb7027589 */ /* 0x000ea200000e0000 */
[----:B------:R-:W-:Y:S01]  /*0bd0*/  NOP ;  /* 0x0000000000007918 */ /* 0x000fe20000000000 */
[----:B--2---:R-:W-:-:S13]  /*0be0*/  ISETP.NE.AND P0, PT, R2, 0x4, PT ;  /* 0x000000040200780c */ /* 0x004fda0003f05270 */
[----:B------:R-:W-:Y:S05]  /*0bf0*/  @P0 BRA `(.L_x_13) ;  /* 0x00000000004c0947 */ /* 0x000fea0003800000 */
[----:B-1----:R-:W1:Y:S01]  /*0c00*/  S2UR UR6, SR_CgaCtaId ;  /* 0x00000000000679c3 */ /* 0x002e620000008800 */
[----:B------:R-:W-:Y:S01]  /*0c10*/  UMOV UR4, 0x1e0 ;  /* 0x000001e000047882 */ /* 0x000fe20000000000 */
[----:B------:R-:W-:Y:S01]  /*0c20*/  UMOV UR5, 0x400 ;  /* 0x0000040000057882 */ /* 0x000fe20000000000 */
[----:B------:R-:W-:Y:S01]  /*0c30*/  USEL UR4, UR4, 0x1a0, UP2 ;  /* 0x000001a004047887 */ /* 0x000fe20009000000 */
[----:B------:R-:W-:Y:S01]  /*0c40*/  UMOV UR8, 0x1 ;  /* 0x0000000100087882 */ /* 0x000fe20000000000 */
[----:B------:R-:W-:Y:S01]  /*0c50*/  ELECT P0, URZ, PT ;  /* 0x0000000000ff782f */ /* 0x000fe20003800000 */
[----:B------:R-:W-:-:S04]  /*0c60*/  UIADD3 UR8, UPT, UPT, -UR8, 0x100000, URZ ;  /* 0x0010000008087890 */ /* 0x000fc8000fffe1ff */
[----:B------:R-:W-:Y:S02]  /*0c70*/  USHF.L.U32 UR9, UR8, 0xb, URZ ;  /* 0x0000000b08097899 */ /* 0x000fe400080006ff */
[----:B------:R-:W-:Y:S02]  /*0c80*/  USHF.L.U32 UR8, UR8, 0x1, URZ ;  /* 0x0000000108087899 */ /* 0x000fe400080006ff */
[----:B-1----:R-:W-:Y:S02]  /*0c90*/  ULEA UR6, UR6, UR5, 0x18 ;  /* 0x0000000506067291 */ /* 0x002fe4000f8ec0ff */
[----:B------:R-:W-:-:S04]  /*0ca0*/  UIADD3 UR4, UPT, UPT, -UR4, 0x100000, URZ ;  /* 0x0010000004047890 */ /* 0x000fc8000fffe1ff */
[----:B------:R-:W-:Y:S02]  /*0cb0*/  USHF.L.U32 UR5, UR4, 0xb, URZ ;  /* 0x0000000b04057899 */ /* 0x000fe400080006ff */
[----:B------:R-:W-:Y:S01]  /*0cc0*/  USHF.L.U32 UR4, UR4, 0x1, URZ ;  /* 0x0000000104047899 */ /* 0x000fe200080006ff */
[----:B------:R-:W1:Y:S03]  /*0cd0*/  FENCE.VIEW.ASYNC.S ;  /* 0x00000000000073c6 */ /* 0x000e660000000000 */
[----:B-1----:R2:W1:Y:S08]  /*0ce0*/  SYNCS.EXCH.64 URZ, [UR6+0x1d0], UR8 ;  /* 0x0001d00806ff75b2 */ /* 0x0024700008000100 */
[----:B------:R2:W1:Y:S01]  /*0cf0*/  SYNCS.EXCH.64 URZ, [UR6+0x1e0], UR4 ;  /* 0x0001e00406ff75b2 */ /* 0x0004620008000100 */
[----:B------:R2:W1:Y:S01]  /*0d00*/  SYNCS.EXCH.64 URZ, [UR6+0x1d8], UR8 ;  /* 0x0001d80806ff75b2 */ /* 0x0004620008000100 */
[----:B------:R2:W1:Y:S02]  /*0d10*/  SYNCS.EXCH.64 URZ, [UR6+0x1e8], UR4 ;  /* 0x0001e80406ff75b2 */ /* 0x0004640008000100 */
[----:B--2---:R-:W-:Y:S01]  /*0d20*/  NOP ;  /* 0x0000000000007918 */ /* 0x004fe20000000000 */
.L_x_13:
[----:B------:R-:W2:Y:S01]  /*0d30*/  SHFL.IDX PT, R2, R183, RZ, 0x1f ;  /* 0x00001fffb7027589 */ /* 0x000ea200000e0000 */
[----:B------:R-:W-:Y:S01]  /*0d40*/  NOP ;  /* 0x0000000000007918 */ /* 0x000fe20000000000 */
[----:B--2---:R-:W-:-:S13]  /*0d50*/  ISETP.NE.AND P0, PT, R2, 0x5, PT ;  /* 0x000000050200780c */ /* 0x004fda0003f05270 */
[----:B------:R-:W-:Y:S05]  /*0d60*/  @P0 BRA `(.L_x_14) ;  /* 0x0000000000580947 */ /* 0x000fea0003800000 */
[----:B-1----:R-:W1:Y:S01]  /*0d70*/  S2UR UR4, SR_CgaCtaId ;  /* 0x00000000000479c3 */ /* 0x002e620000008800 */
        /* <DEDUP_REMOVED lines=12> */
[----:B-1----:R2:W1:Y:S01]  /*0e40*/  SYNCS.EXCH.64 URZ, [UR4+0x1f0], UR8 ;  /* 0x0001f00804ff75b2 */ /* 0x0024620008000100 */
[----:B------:R2:W1:Y:S01]  /*0e50*/  SYNCS.EXCH.64 URZ, [UR4+0x210], UR6 ;  /* 0x0002100604ff75b2 */ /* 0x0004620008000100 */
[----:B------:R2:W1:Y:S01]  /*0e60*/  SYNCS.EXCH.64 URZ, [UR4+0x1f8], UR8 ;  /* 0x0001f80804ff75b2 */ /* 0x0004620008000100 */
[----:B------:R2:W1:Y:S01]  /*0e70*/  SYNCS.EXCH.64 URZ, [UR4+0x218], UR6 ;  /* 0x0002180604ff75b2 */ /* 0x0004620008000100 */
[----:B------:R2:W1:Y:S01]  /*0e80*/  SYNCS.EXCH.64 URZ, [UR4+0x200], UR8 ;  /* 0x0002000804ff75b2 */ /* 0x0004620008000100 */
[----:B------:R2:W1:Y:S01]  /*0e90*/  SYNCS.EXCH.64 URZ, [UR4+0x220], UR6 ;  /* 0x0002200604ff75b2 */ /* 0x0004620008000100 */
[----:B------:R2:W1:Y:S01]  /*0ea0*/  SYNCS.EXCH.64 URZ, [UR4+0x208], UR8 ;  /* 0x0002080804ff75b2 */ /* 0x0004620008000100 */
[----:B------:R2:W1:Y:S02]  /*0eb0*/  SYNCS.EXCH.64 URZ, [UR4+0x228], UR6 ;  /* 0x0002280604ff75b2 */ /* 0x0004640008000100 */
[----:B--2---:R-:W-:Y:S01]  /*0ec0*/  NOP ;  /* 0x0000000000007918 */ /* 0x004fe20000000000 */
.L_x_14:
[----:B------:R-:W2:Y:S01]  /*0ed0*/  SHFL.IDX PT, R2, R183, RZ, 0x1f ;  /* 0x00001fffb7027589 */ /* 0x000ea200000e0000 */
[----:B------:R-:W1:Y:S01]  /*0ee0*/  S2UR UR44, SR_CgaCtaId ;  /* 0x00000000002c79c3 */ /* 0x000e620000008800 */
[----:B------:R-:W-:Y:S01]  /*0ef0*/  NOP ;  /* 0x0000000000007918 */ /* 0x000fe20000000000 */
[----:B--2---:R-:W-:-:S13]  /*0f00*/  ISETP.NE.AND P0, PT, R2, 0x3, PT ;  /* 0x000000030200780c */ /* 0x004fda0003f05270 */
[----:B-1----:R-:W-:Y:S05]  /*0f10*/  @P0 BRA `(.L_x_15) ;  /* 0x0000000000340947 */ /* 0x002fea0003800000 */
[----:B------:R-:W-:Y:S01]  /*0f20*/  UMOV UR4, 0x400 ;  /* 0x0000040000047882 */ /* 0x000fe20000000000 */
[----:B------:R-:W-:Y:S01]  /*0f30*/  UMOV UR6, 0x20 ;  /* 0x0000002000067882 */ /* 0x000fe20000000000 */
[----:B------:R-:W-:Y:S02]  /*0f40*/  ULEA UR4, UR44, UR4, 0x18 ;  /* 0x000000042c047291 */ /* 0x000fe4000f8ec0ff */
[----:B------:R-:W-:-:S04]  /*0f50*/  UIADD3 UR6, UPT, UPT, -UR6, 0x100000, URZ ;  /* 0x0010000006067890 */ /* 0x000fc8000fffe1ff */
[----:B------:R-:W-:Y:S02]  /*0f60*/  USHF.L.U32 UR7, UR6, 0xb, URZ ;  /* 0x0000000b06077899 */ /* 0x000fe400080006ff */
[----:B------:R-:W-:Y:S01]  /*0f70*/  USHF.L.U32 UR6, UR6, 0x1, URZ ;  /* 0x0000000106067899 */ /* 0x000fe200080006ff */
[----:B------:R-:W-:Y:S01]  /*0f80*/  ELECT P0, URZ, PT ;  /* 0x0000000000ff782f */ /* 0x000fe20003800000 */
[----:B------:R-:W1:Y:S10]  /*0f90*/  FENCE.VIEW.ASYNC.S ;  /* 0x00000000000073c6 */ /* 0x000e740000000000 */
[----:B-1----:R1:W2:Y:S01]  /*0fa0*/  SYNCS.EXCH.64 URZ, [UR4+0x230], UR6 ;  /* 0x0002300604ff75b2 */ /* 0x0022a20008000100 */
[----:B------:R1:W1:Y:S01]  /*0fb0*/  SYNCS.EXCH.64 URZ, [UR4+0x240], UR6 ;  /* 0x0002400604ff75b2 */ /* 0x0002620008000100 */
[----:B------:R1:W1:Y:S01]  /*0fc0*/  SYNCS.EXCH.64 URZ, [UR4+0x238], UR6 ;  /* 0x0002380604ff75b2 */ /* 0x0002620008000100 */
[----:B------:R1:W1:Y:S01]  /*0fd0*/  SYNCS.EXCH.64 URZ, [UR4+0x248], UR6 ;  /* 0x0002480604ff75b2 */ /* 0x0002620008000100 */
[----:B------:R-:W-:Y:S01]  /*0fe0*/  NOP ;  /* 0x0000000000007918 */ /* 0x000fe20000000000 */
.L_x_15:
[----:B------:R-:W3:Y:S01]  /*0ff0*/  LDCU UR24, c[0x0][0x36c] ;  /* 0x00006d80ff1877ac */ /* 0x000ee20008000800 */
[----:B------:R-:W-:Y:S01]  /*1000*/  ISETP.NE.OR P3, PT, R0, 0x2, !P3 ;  /* 0x000000020000780c */ /* 0x000fe20005f65670 */
[----:B------:R-:W-:Y:S01]  /*1010*/  NOP ;  /* 0x0000000000007918 */ /* 0x000fe20000000000 */
[----:B------:R-:W-:Y:S01]  /*1020*/  LOP3.LUT R0, R198, 0x1f, RZ, 0xc0, !PT ;  /* 0x0000001fc6007812 */ /* 0x000fe200078ec0ff */
[----:B------:R-:W-:Y:S02]  /*1030*/  UISETP.NE.AND UP4, UPT, UR20, 0x2, UPT ;  /* 0x000000021400788c */ /* 0x000fe4000bf85270 */
[----:B------:R-:W-:Y:S02]  /*1040*/  UISETP.NE.AND UP5, UPT, UR20, URZ, UPT ;  /* 0x000000ff1400728c */ /* 0x000fe4000bfa5270 */
[----:B---3--:R-:W-:-:S09]  /*1050*/  UISETP.EQ.U32.AND UP0, UPT, UR24, 0x1, UPT ;  /* 0x000000011800788c */ /* 0x008fd2000bf02070 */
[----:B------:R-:W-:Y:S05]  /*1060*/  BRA.U !UP0, `(.L_x_16) ;  /* 0x0000000108087547 */ /* 0x000fea000b800000 */
[----:B-12-4-:R-:W-:Y:S01]  /*1070*/  UCGABAR_ARV ;  /* 0x00000000000079c7 */ /* 0x016fe20008000000 */
[----:B------:R-:W-:Y:S05]  /*1080*/  BRA `(.L_x_17) ;  /* 0x0000000000047947 */ /* 0x000fea0003800000 */
.L_x_16:
[----:B-12-4-:R-:W-:Y:S01]  /*1090*/  NOP ;  /* 0x0000000000007918 */ /* 0x016fe20000000000 */
.L_x_17:
[----:B------:R-:W1:Y:S01]  /*10a0*/  S2UR UR7, SR_CTAID.X ;  /* 0x00000000000779c3 */ /* 0x000e620000002500 */
[----:B------:R-:W-:-:S05]  /*10b0*/  CS2R.32 R3, SR_CgaSize ;  /* 0x0000000000037805 */ /* 0x000fca0000008a00 */
[----:B------:R-:W-:-:S05]  /*10c0*/  IMAD R3, R3, -0xa0, RZ ;  /* 0xffffff6003037824 */ /* 0x000fca00078e02ff */
[----:B------:R-:W-:-:S14]  /*10d0*/  R2UR UR5, R3 ;  /* 0x00000000030572ca */ /* 0x000fdc00000e0000 */
[----:B------:R-:W2:Y:S01]  /*10e0*/  LDCU UR5, c[0x0][UR5+0x2b0] ;  /* 0x00005600050577ac */ /* 0x000ea20008000800 */
[----:B------:R-:W-:-:S05]  /*10f0*/  CS2R.32 R3, SR_CgaSize ;  /* 0x0000000000037805 */ /* 0x000fca0000008a00 */
[----:B------:R-:W-:-:S05]  /*1100*/  IMAD R3, R3, -0xa0, RZ ;  /* 0xffffff6003037824 */ /* 0x000fca00078e02ff */
[----:B------:R-:W-:-:S14]  /*1110*/  R2UR UR4, R3 ;  /* 0x00000000030472ca */ /* 0x000fdc00000e0000 */
[----:B------:R-:W3:Y:S01]  /*1120*/  LDCU UR4, c[0x0][UR4+0x2b4] ;  /* 0x00005680040477ac */ /* 0x000ee20008000800 */
[----:B------:R-:W4:Y:S01]  /*1130*/  S2UR UR8, SR_CTAID.Y ;  /* 0x00000000000879c3 */ /* 0x000f220000002600 */
[----:B------:R-:W-:-:S05]  /*1140*/  CS2R.32 R3, SR_CgaSize ;  /* 0x0000000000037805 */ /* 0x000fca0000008a00 */
[----:B------:R-:W-:-:S05]  /*1150*/  IMAD R3, R3, -0xa0, RZ ;  /* 0xffffff6003037824 */ /* 0x000fca00078e02ff */
[----:B------:R-:W-:-:S14]  /*1160*/  R2UR UR59, R3 ;  /* 0x00000000033b72ca */ /* 0x000fdc00000e0000 */
[----:B------:R-:W3:Y:S01]  /*1170*/  LDCU UR59, c[0x0][UR59+0x2a0] ;  /* 0x000054003b3b77ac */ /* 0x000ee20008000800 */
[----:B------:R-:W-:-:S05]  /*1180*/  CS2R.32 R3, SR_CgaSize ;  /* 0x0000000000037805 */ /* 0x000fca0000008a00 */
[----:B------:R-:W-:-:S05]  /*1190*/  IMAD R3, R3, -0xa0, RZ ;  /* 0xffffff6003037824 */ /* 0x000fca00078e02ff */
[----:B------:R-:W-:-:S14]  /*11a0*/  R2UR UR58, R3 ;  /* 0x00000000033a72ca */ /* 0x000fdc00000e0000 */
[----:B------:R-:W3:Y:S01]  /*11b0*/  LDCU UR58, c[0x0][UR58+0x2a4] ;  /* 0x000054803a3a77ac */ /* 0x000ee20008000800 */
[----:B------:R-:W3:Y:S01]  /*11c0*/  S2UR UR36, SR_CTAID.Z ;  /* 0x00000000002479c3 */ /* 0x000ee20000002700 */
[----:B------:R-:W3:Y:S01]  /*11d0*/  LDCU UR21, c[0x0][0xb24] ;  /* 0x00016480ff1577ac */ /* 0x000ee20008000800 */
[----:B------:R-:W3:Y:S01]  /*11e0*/  LDCU UR42, c[0x0][0xb24] ;  /* 0x00016480ff2a77ac */ /* 0x000ee20008000800 */
[----:B-1----:R-:W-:Y:S01]  /*11f0*/  I2FP.F32.U32 R3, UR7 ;  /* 0x0000000700037c45 */ /* 0x002fe20008201000 */
[----:B------:R-:W1:Y:S04]  /*1200*/  LDCU UR23, c[0x0][0xb30] ;  /* 0x00016600ff1777ac */ /* 0x000e680008000800 */
[----:B--2---:R-:W-:Y:S01]  /*1210*/  FMUL R3, R3, UR5 ;  /* 0x0000000503037c20 */ /* 0x004fe20008400000 */
[----:B------:R-:W-:Y:S01]  /*1220*/  UMOV UR47, UR7 ;  /* 0x00000007002f7c82 */ /* 0x000fe20008000000 */
[----:B----4-:R-:W-:Y:S01]  /*1230*/  I2FP.F32.U32 R2, UR8 ;  /* 0x0000000800027c45 */ /* 0x010fe20008201000 */
[----:B------:R-:W-:-:S03]  /*1240*/  UMOV UR48, UR8 ;  /* 0x0000000800307c82 */ /* 0x000fc60008000000 */
[----:B------:R-:W2:Y:S01]  /*1250*/  F2I.U32.TRUNC.NTZ R3, R3 ;  /* 0x0000000300037305 */ /* 0x000ea2000020f000 */
[----:B---3--:R-:W-:Y:S01]  /*1260*/  FMUL R2, R2, UR4 ;  /* 0x0000000402027c20 */ /* 0x008fe20008400000 */
[----:B------:R-:W-:-:S04]  /*1270*/  ULOP3.LUT UR4, UR44, 0x1, URZ, 0xc0, !UPT ;  /* 0x000000012c047892 */ /* 0x000fc8000f8ec0ff */
[----:B------:R-:W-:Y:S02]  /*1280*/  UISETP.NE.U32.AND UP6, UPT, UR4, 0x1, UPT ;  /* 0x000000010400788c */ /* 0x000fe4000bfc5070 */
[----:B------:R-:W3:Y:S02]  /*1290*/  F2I.U32.TRUNC.NTZ R2, R2 ;  /* 0x0000000200027305 */ /* 0x000ee4000020f000 */
[----:B------:R-:W-:Y:S01]  /*12a0*/  USEL UR4, URZ, 0x500, UP6 ;  /* 0x00000500ff047887 */ /* 0x000fe2000b000000 */
[----:B--2---:R-:W-:Y:S02]  /*12b0*/  R2UR UR6, R3 ;  /* 0x00000000030672ca */ /* 0x004fe400000e0000 */
[----:B---3--:R-:W-:Y:S02]  /*12c0*/  R2UR UR5, R2 ;  /* 0x00000000020572ca */ /* 0x008fe400000e0000 */
[----:B------:R-:W-:-:S09]  /*12d0*/  PRMT R2, RZ, 0x7610, R2 ;  /* 0x00007610ff027816 */ /* 0x000fd20000000002 */
[----:B------:R-:W-:-:S04]  /*12e0*/  UIADD3 UR6, UPT, UPT, -UR6, URZ, URZ ;  /* 0x000000ff06067290 */ /* 0x000fc8000fffe1ff */
[----:B------:R-:W-:Y:S02]  /*12f0*/  UIMAD UR59, UR59, UR6, UR7 ;  /* 0x000000063b3b72a4 */ /* 0x000fe4000f8e0207 */
[----:B------:R-:W-:-:S04]  /*1300*/  UIADD3 UR5, UPT, UPT, -UR5, URZ, URZ ;  /* 0x000000ff05057290 */ /* 0x000fc8000fffe1ff */
[----:B------:R-:W-:Y:S01]  /*1310*/  UIMAD UR58, UR58, UR5, UR8 ;  /* 0x000000053a3a72a4 */ /* 0x000fe2000f8e0208 */
[----:B-1----:R-:W-:Y:S11]  /*1320*/  BRA.U UP5, `(.L_x_18) ;  /* 0x0000000105247547 */ /* 0x002ff6000b800000 */
[----:B------:R-:W-:-:S04]  /*1330*/  UISETP.NE.AND UP0, UPT, UR58, URZ, UPT ;  /* 0x000000ff3a00728c */ /* 0x000fc8000bf05270 */
[----:B------:R-:W-:Y:S02]  /*1340*/  USEL UR5, URZ, 0x2, UP0 ;  /* 0x00000002ff057887 */ /* 0x000fe40008000000 */
[----:B------:R-:W-:-:S04]  /*1350*/  UISETP.NE.AND UP0, UPT, UR58, URZ, UPT ;  /* 0x000000ff3a00728c */ /* 0x000fc8000bf05270 */
[----:B------:R-:W-:-:S04]  /*1360*/  UISETP.EQ.OR UP0, UPT, UR59, URZ, !UP0 ;  /* 0x000000ff3b00728c */ /* 0x000fc8000c702670 */
[----:B------:R-:W-:Y:S02]  /*1370*/  USEL UR6, URZ, 0x1, !UP0 ;  /* 0x00000001ff067887 */ /* 0x000fe4000c000000 */
[----:B------:R-:W-:-:S04]  /*1380*/  UISETP.NE.AND UP0, UPT, UR59, 0x1, UPT ;  /* 0x000000013b00788c */ /* 0x000fc8000bf05270 */
[----:B------:R-:W-:-:S04]  /*1390*/  USEL UR5, UR5, 0x2, UP0 ;  /* 0x0000000205057887 */ /* 0x000fc80008000000 */
[----:B------:R-:W-:-:S06]  /*13a0*/  UIADD3 UR5, UPT, UPT, UR6, UR5, URZ ;  /* 0x0000000506057290 */ /* 0x000fcc000fffe0ff */
[----:B------:R-:W-:-:S07]  /*13b0*/  MOV R2, UR5 ;  /* 0x0000000500027c02 */ /* 0x000fce0008000f00 */
.L_x_18:
[----:B------:R-:W-:-:S09]  /*13c0*/  UISETP.GE.AND UP0, UPT, UR21, 0x1, UPT ;  /* 0x000000011500788c */ /* 0x000fd2000bf06270 */
[----:B------:R-:W-:Y:S05]  /*13d0*/  BRA.U !UP0, `(.L_x_19) ;  /* 0x0000000108d07547 */ /* 0x000fea000b800000 */
[----:B------:R-:W1:Y:S01]  /*13e0*/  LDCU UR22, c[0x0][0xb0c] ;  /* 0x00016180ff1677ac */ /* 0x000e620008000800 */
[----:B------:R-:W2:Y:S01]  /*13f0*/  LDCU.128 UR16, c[0x0][0xb10] ;  /* 0x00016200ff1077ac */ /* 0x000ea20008000c00 */
[----:B------:R-:W3:Y:S01]  /*1400*/  LDCU UR7, c[0x0][0x370] ;  /* 0x00006e00ff0777ac */ /* 0x000ee20008000800 */
[----:B------:R-:W-:Y:S02]  /*1410*/  UISETP.NE.AND UP1, UPT, UR21, 0x1, UPT ;  /* 0x000000011500788c */ /* 0x000fe4000bf25270 */
[----:B-1----:R-:W-:Y:S02]  /*1420*/  UISETP.NE.AND UP0, UPT, UR22, 0x1, UPT ;  /* 0x000000011600788c */ /* 0x002fe4000bf05270 */
[----:B--2---:R-:W-:Y:S02]  /*1430*/  UIMAD.WIDE.U32 UR10, UR47, UR16, URZ ;  /* 0x000000102f0a72a5 */ /* 0x004fe4000f8e00ff */
[----:B---3--:R-:W-:-:S05]  /*1440*/  UIMAD.WIDE.U32 UR8, UR7, UR16, URZ ;  /* 0x00000010070872a5 */ /* 0x008fca000f8e00ff */
[----:B------:R-:W-:Y:S01]  /*1450*/  UMOV UR6, UR11 ;  /* 0x0000000b00067c82 */ /* 0x000fe20008000000 */
[----:B------:R-:W-:Y:S02]  /*1460*/  UIMAD.WIDE.U32 UR10, UR48, UR19, URZ ;  /* 0x00000013300a72a5 */ /* 0x000fe4000f8e00ff */
[----:B------:R-:W-:Y:S01]  /*1470*/  USHF.R.U32.HI UR6, URZ, UR17, UR6 ;  /* 0x00000011ff067299 */ /* 0x000fe20008011606 */
[----:B------:R-:W-:Y:S02]  /*1480*/  UMOV UR8, UR9 ;  /* 0x0000000900087c82 */ /* 0x000fe40008000000 */
[----:B------:R-:W-:Y:S02]  /*1490*/  @UP0 USHF.R.U32.HI UR7, URZ, UR17, UR8 ;  /* 0x00000011ff070299 */ /* 0x000fe40008011608 */
[----:B------:R-:W1:Y:S01]  /*14a0*/  LDCU UR8, c[0x0][0x374] ;  /* 0x00006e80ff0877ac */ /* 0x000e620008000800 */
[----:B------:R-:W2:Y:S01]  /*14b0*/  LDCU UR9, c[0x0][0xb20] ;  /* 0x00016400ff0977ac */ /* 0x000ea20008000800 */
[----:B------:R-:W-:-:S02]  /*14c0*/  UMOV UR5, UR11 ;  /* 0x0000000b00057c82 */ /* 0x000fc40008000000 */
[----:B------:R-:W3:Y:S01]  /*14d0*/  LDCU.64 UR10, c[0x0][0xb28] ;  /* 0x00016500ff0a77ac */ /* 0x000ee20008000a00 */
[----:B------:R-:W-:Y:S02]  /*14e0*/  USEL UR6, UR47, UR6, !UP0 ;  /* 0x000000062f067287 */ /* 0x000fe4000c000000 */
[----:B------:R-:W-:Y:S02]  /*14f0*/  UISETP.NE.AND UP0, UPT, UR18, 0x1, UPT ;  /* 0x000000011200788c */ /* 0x000fe4000bf05270 */
[----:B-1----:R-:W-:Y:S02]  /*1500*/  UIMAD.WIDE.U32 UR12, UR8, UR19, URZ ;  /* 0x00000013080c72a5 */ /* 0x002fe4000f8e00ff */
[----:B--2---:R-:W-:-:S05]  /*1510*/  USHF.R.U32.HI UR5, URZ, UR9, UR5 ;  /* 0x00000009ff057299 */ /* 0x004fca0008011605 */
[----:B------:R-:W-:Y:S01]  /*1520*/  UMOV UR12, UR13 ;  /* 0x0000000d000c7c82 */ /* 0x000fe20008000000 */
[----:B------:R-:W-:Y:S02]  /*1530*/  USEL UR5, UR48, UR5, !UP0 ;  /* 0x0000000530057287 */ /* 0x000fe4000c000000 */
[----:B------:R-:W-:Y:S02]  /*1540*/  @UP0 USHF.R.U32.HI UR8, URZ, UR9, UR12 ;  /* 0x00000009ff080299 */ /* 0x000fe4000801160c */
[----:B---3--:R-:W-:Y:S02]  /*1550*/  UIMAD.WIDE.U32 UR14, UR7, UR10, URZ ;  /* 0x0000000a070e72a5 */ /* 0x008fe4000f8e00ff */
[----:B------:R-:W-:-:S05]  /*1560*/  UIMAD.WIDE.U32 UR12, UR8, UR10, URZ ;  /* 0x0000000a080c72a5 */ /* 0x000fca000f8e00ff */
[----:B------:R-:W-:Y:S02]  /*1570*/  UMOV UR14, UR15 ;  /* 0x0000000f000e7c82 */ /* 0x000fe40008000000 */
[----:B------:R-:W-:Y:S01]  /*1580*/  UMOV UR12, UR13 ;  /* 0x0000000d000c7c82 */ /* 0x000fe20008000000 */
[----:B------:R-:W-:Y:S02]  /*1590*/  @UP1 USHF.R.U32.HI UR7, URZ, UR11, UR14 ;  /* 0x0000000bff071299 */ /* 0x000fe4000801160e */
[----:B------:R-:W-:Y:S02]  /*15a0*/  @UP1 USHF.R.U32.HI UR8, URZ, UR11, UR12 ;  /* 0x0000000bff081299 */ /* 0x000fe4000801160c */
[----:B------:R-:W-:Y:S02]  /*15b0*/  UIMAD.WIDE.U32 UR12, UR5, UR10, URZ ;  /* 0x0000000a050c72a5 */ /* 0x000fe4000f8e00ff */
[----:B------:R-:W-:Y:S02]  /*15c0*/  UIMAD UR8, UR8, UR21, URZ ;  /* 0x00000015080872a4 */ /* 0x000fe4000f8e02ff */
[----:B------:R-:W-:-:S02]  /*15d0*/  UIMAD UR9, UR7, UR21, URZ ;  /* 0x00000015070972a4 */ /* 0x000fc4000f8e02ff */
[----:B------:R-:W-:-:S04]  /*15e0*/  UISETP.GE.AND UP0, UPT, UR5, UR8, UPT ;  /* 0x000000080500728c */ /* 0x000fc8000bf06270 */
[----:B------:R-:W-:Y:S02]  /*15f0*/  UISETP.GE.OR UP0, UPT, UR6, UR9, UP0 ;  /* 0x000000090600728c */ /* 0x000fe40008706670 */
[----:B------:R-:W-:-:S03]  /*1600*/  UIMAD.WIDE.U32 UR8, UR6, UR10, URZ ;  /* 0x0000000a060872a5 */ /* 0x000fc6000f8e00ff */
[----:B------:R-:W-:Y:S02]  /*1610*/  UMOV UR10, UR13 ;  /* 0x0000000d000a7c82 */ /* 0x000fe40008000000 */
[----:B------:R-:W-:-:S04]  /*1620*/  USHF.R.U32.HI UR10, URZ, UR11, UR10 ;  /* 0x0000000bff0a7299 */ /* 0x000fc8000801160a */
[----:B------:R-:W-:Y:S02]  /*1630*/  USEL UR8, UR5, UR10, !UP1 ;  /* 0x0000000a05087287 */ /* 0x000fe4000c800000 */
[----:B------:R-:W-:Y:S02]  /*1640*/  @!UP0 USHF.R.U32.HI UR9, URZ, UR11, UR9 ;  /* 0x0000000bff098299 */ /* 0x000fe40008011609 */
[----:B------:R-:W-:Y:S02]  /*1650*/  UIADD3 UR10, UPT, UPT, -UR8, URZ, URZ ;  /* 0x000000ff080a7290 */ /* 0x000fe4000fffe1ff */
[----:B------:R-:W-:Y:S02]  /*1660*/  @!UP0 USEL UR9, UR6, UR9, !UP1 ;  /* 0x0000000906098287 */ /* 0x000fe4000c800000 */
[----:B------:R-:W-:Y:S02]  /*1670*/  UIMAD UR10, UR21, UR10, UR5 ;  /* 0x0000000a150a72a4 */ /* 0x000fe4000f8e0205 */
[----:B------:R-:W-:-:S02]  /*1680*/  UIADD3 UR11, UPT, UPT, -UR6, URZ, URZ ;  /* 0x000000ff060b7290 */ /* 0x000fc4000fffe1ff */
[----:B------:R-:W-:Y:S02]  /*1690*/  @!UP0 UIMAD UR10, UR10, UR7, UR9 ;  /* 0x000000070a0a82a4 */ /* 0x000fe4000f8e0209 */
[----:B------:R-:W-:Y:S02]  /*16a0*/  @!UP0 UIADD3 UR8, UPT, UPT, UR8, -UR9, URZ ;  /* 0x8000000908088290 */ /* 0x000fe4000fffe0ff */
[----:B------:R-:W-:Y:S02]  /*16b0*/  UIADD3 UR7, UPT, UPT, -UR5, URZ, URZ ;  /* 0x000000ff05077290 */ /* 0x000fe4000fffe1ff */
[----:B------:R-:W-:Y:S02]  /*16c0*/  @!UP0 UIMAD UR5, UR8, UR21, UR6 ;  /* 0x00000015080582a4 */ /* 0x000fe4000f8e0206 */
[----:B------:R-:W-:Y:S02]  /*16d0*/  UIMAD UR48, UR18, UR7, UR48 ;  /* 0x00000007123072a4 */ /* 0x000fe4000f8e0230 */
[----:B------:R-:W-:Y:S01]  /*16e0*/  UIMAD UR47, UR22, UR11, UR47 ;  /* 0x0000000b162f72a4 */ /* 0x000fe2000f8e022f */
[----:B------:R-:W-:Y:S01]  /*16f0*/  @!UP0 UMOV UR6, UR10 ;  /* 0x0000000a00068c82 */ /* 0x000fe20008000000 */
[----:B------:R-:W-:-:S02]  /*1700*/  UIMAD UR48, UR5, UR18, UR48 ;  /* 0x00000012053072a4 */ /* 0x000fc4000f8e0230 */
[----:B------:R-:W-:-:S12]  /*1710*/  UIMAD UR47, UR6, UR22, UR47 ;  /* 0x00000016062f72a4 */ /* 0x000fd8000f8e022f */
.L_x_19:
[----:B------:R-:W-:-:S09]  /*1720*/  UISETP.NE.AND UP0, UPT, UR23, 0x1, UPT ;  /* 0x000000011700788c */ /* 0x000fd2000bf05270 */
[----:B------:R-:W-:Y:S05]  /*1730*/  BRA.U UP0, `(.L_x_20) ;  /* 0x0000000100447547 */ /* 0x000fea000b800000 */
[----:B------:R-:W1:Y:S01]  /*1740*/  LDCU.128 UR8, c[0x0][0xb10] ;  /* 0x00016200ff0877ac */ /* 0x000e620008000c00 */
[----:B------:R-:W2:Y:S01]  /*1750*/  LDCU UR12, c[0x0][0xb0c] ;  /* 0x00016180ff0c77ac */ /* 0x000ea20008000800 */
[----:B-1----:R-:W-:Y:S02]  /*1760*/  UIMAD.WIDE.U32 UR6, UR47, UR8, URZ ;  /* 0x000000082f0672a5 */ /* 0x002fe4000f8e00ff */
[----:B--2---:R-:W-:-:S05]  /*1770*/  UISETP.NE.AND UP0, UPT, UR12, 0x1, UPT ;  /* 0x000000010c00788c */ /* 0x004fca000bf05270 */
[----:B------:R-:W-:Y:S02]  /*1780*/  UMOV UR6, UR7 ;  /* 0x0000000700067c82 */ /* 0x000fe40008000000 */
[----:B------:R-:W-:Y:S02]  /*1790*/  USHF.R.U32.HI UR6, URZ, UR9, UR6 ;  /* 0x00000009ff067299 */ /* 0x000fe40008011606 */
[----:B------:R-:W1:Y:S01]  /*17a0*/  LDCU UR7, c[0x0][0xb20] ;  /* 0x00016400ff0777ac */ /* 0x000e620008000800 */
[----:B------:R-:W-:Y:S02]  /*17b0*/  UIMAD.WIDE.U32 UR8, UR48, UR11, URZ ;  /* 0x0000000b300872a5 */ /* 0x000fe4000f8e00ff */
[----:B------:R-:W-:Y:S02]  /*17c0*/  USEL UR6, UR47, UR6, !UP0 ;  /* 0x000000062f067287 */ /* 0x000fe4000c000000 */
[----:B------:R-:W-:-:S03]  /*17d0*/  UISETP.NE.AND UP0, UPT, UR10, 0x1, UPT ;  /* 0x000000010a00788c */ /* 0x000fc6000bf05270 */
[----:B------:R-:W-:Y:S02]  /*17e0*/  UMOV UR5, UR9 ;  /* 0x0000000900057c82 */ /* 0x000fe40008000000 */
[----:B-1----:R-:W-:-:S04]  /*17f0*/  USHF.R.U32.HI UR5, URZ, UR7, UR5 ;  /* 0x00000007ff057299 */ /* 0x002fc80008011605 */
[----:B------:R-:W-:-:S04]  /*1800*/  USEL UR5, UR48, UR5, !UP0 ;  /* 0x0000000530057287 */ /* 0x000fc8000c000000 */
[----:B------:R-:W-:Y:S02]  /*1810*/  UIADD3 UR7, UPT, UPT, UR6, -UR5, URZ ;  /* 0x8000000506077290 */ /* 0x000fe4000fffe0ff */
[----:B------:R-:W-:Y:S02]  /*1820*/  UIADD3 UR5, UPT, UPT, -UR6, UR5, URZ ;  /* 0x0000000506057290 */ /* 0x000fe4000fffe1ff */
[----:B------:R-:W-:Y:S02]  /*1830*/  UIMAD UR48, UR7, UR10, UR48 ;  /* 0x0000000a073072a4 */ /* 0x000fe4000f8e0230 */
[----:B------:R-:W-:-:S12]  /*1840*/  UIMAD UR47, UR5, UR12, UR47 ;  /* 0x0000000c052f72a4 */ /* 0x000fd8000f8e022f */
.L_x_20:
[----:B------:R-:W-:Y:S02]  /*1850*/  UISETP.EQ.U32.AND UP0, UPT, UR24, 0x1, UPT ;  /* 0x000000011800788c */ /* 0x000fe4000bf02070 */
[----:B------:R-:W-:-:S07]  /*1860*/  UISETP.NE.AND UP1, UPT, UR20, 0x2, UPT ;  /* 0x000000021400788c */ /* 0x000fce000bf25270 */
[----:B------:R-:W-:Y:S05]  /*1870*/  BRA.U !UP0, `(.L_x_21) ;  /* 0x00000001080c7547 */ /* 0x000fea000b800000 */
[----:B------:R-:W-:Y:S01]  /*1880*/  UCGABAR_WAIT ;  /* 0x0000000000007dc7 */ /* 0x000fe20008000000 */
[----:B------:R-:W-:Y:S01]  /*1890*/  CCTL.IVALL ;  /* 0x00000000ff00798f */ /* 0x000fe20002000000 */
[----:B------:R-:W-:Y:S05]  /*18a0*/  BRA `(.L_x_22) ;  /* 0x0000000000047947 */ /* 0x000fea0003800000 */
.L_x_21:
[----:B------:R-:W-:Y:S06]  /*18b0*/  BAR.SYNC.DEFER_BLOCKING 0x0 ;  /* 0x0000000000007b1d */ /* 0x000fec0000010000 */
.L_x_22:
[----:B------:R-:W-:Y:S05]  /*18c0*/  BRA.U UP1, `(.L_x_23) ;  /* 0x0000001d01d47547 */ /* 0x000fea000b800000 */
[----:B------:R-:W1:Y:S01]  /*18d0*/  LDCU UR7, c[0x0][0x38c] ;  /* 0x00007180ff0777ac */ /* 0x000e620008000800 */
[----:B------:R-:W-:Y:S01]  /*18e0*/  PLOP3.LUT P1, PT, PT, PT, UP2, 0x80, 0x8 ;  /* 0x000000000008781c */ /* 0x000fe20003f2f028 */
[----:B------:R-:W-:Y:S01]  /*18f0*/  IMAD.MOV.U32 R12, RZ, RZ, 0x1 ;  /* 0x00000001ff0c7424 */ /* 0x000fe200078e00ff */
[----:B------:R-:W-:Y:S01]  /*1900*/  ISETP.EQ.OR P2, PT, R0, RZ, P3 ;  /* 0x000000ff0000720c */ /* 0x000fe20001f42670 */
[----:B------:R-:W-:Y:S01]  /*1910*/  UISETP.NE.AND UP0, UPT, UR20, URZ, UPT ;  /* 0x000000ff1400728c */ /* 0x000fe2000bf05270 */
[----:B------:R-:W-:Y:S01]  /*1920*/  PLOP3.LUT P1, PT, P1, PT, PT, 0x8, 0x80 ;  /* 0x000000000080781c */ /* 0x000fe20000f2e170 */
[----:B------:R-:W-:Y:S01]  /*1930*/  USEL UR26, URZ, 0x1, UP4 ;  /* 0x00000001ff1a7887 */ /* 0x000fe2000a000000 */
[----:B------:R-:W-:Y:S01]  /*1940*/  CS2R R10, SRZ ;  /* 0x00000000000a7805 */ /* 0x000fe2000001ff00 */
[----:B------:R-:W-:Y:S01]  /*1950*/  UMOV UR15, 0x400 ;  /* 0x00000400000f7882 */ /* 0x000fe20000000000 */
[----:B------:R-:W-:Y:S01]  /*1960*/  IMAD.MOV.U32 R9, RZ, RZ, RZ ;  /* 0x000000ffff097224 */ /* 0x000fe200078e00ff */
[----:B------:R-:W-:Y:S01]  /*1970*/  USEL UR26, UR26, 0x2, UP0 ;  /* 0x000000021a1a7887 */ /* 0x000fe20008000000 */
[----:B------:R-:W-:Y:S01]  /*1980*/  IMAD.MOV.U32 R8, RZ, RZ, 0x1 ;  /* 0x00000001ff087424 */ /* 0x000fe200078e00ff */
[----:B------:R-:W-:Y:S01]  /*1990*/  ULEA UR15, UR44, UR15, 0x18 ;  /* 0x0000000f2c0f7291 */ /* 0x000fe2000f8ec0ff */
[----:B------:R-:W2:Y:S01]  /*19a0*/  LDCU UR40, c[0x0][0x370] ;  /* 0x00006e00ff2877ac */ /* 0x000ea20008000800 */
[----:B-1----:R-:W-:Y:S01]  /*19b0*/  UIADD3 UR6, UPT, UPT, UR7, 0xf, URZ ;  /* 0x0000000f07067890 */ /* 0x002fe2000fffe0ff */
[----:B------:R-:W1:Y:S03]  /*19c0*/  LDCU.64 UR28, c[0x0][0x348] ;  /* 0x00006900ff1c77ac */ /* 0x000e660008000a00 */
[----:B------:R-:W-:-:S02]  /*19d0*/  USHF.R.S32.HI UR5, URZ, 0x1f, UR6 ;  /* 0x0000001fff057899 */ /* 0x000fc40008011406 */
[----:B------:R-:W-:Y:S02]  /*19e0*/  USHF.R.U32.HI UR46, URZ, 0x4, UR4 ;  /* 0x00000004ff2e7899 */ /* 0x000fe40008011604 */
[----:B------:R-:W-:Y:S02]  /*19f0*/  ULEA.HI UR5, UR5, UR6, URZ, 0x4 ;  /* 0x0000000605057291 */ /* 0x000fe4000f8f20ff */
[----:B------:R-:W-:Y:S02]  /*1a00*/  UIADD3 UR6, UPT, UPT, UR7, -0x1, URZ ;  /* 0xffffffff07067890 */ /* 0x000fe4000fffe0ff */
[----:B------:R-:W-:Y:S02]  /*1a10*/  USHF.R.S32.HI UR43, URZ, 0x4, UR5 ;  /* 0x00000004ff2b7899 */ /* 0x000fe40008011405 */
[----:B------:R-:W-:Y:S02]  /*1a20*/  UISETP.GE.U32.AND UP1, UPT, UR6, -0x1f, UPT ;  /* 0xffffffe10600788c */ /* 0x000fe4000bf26070 */
[----:B------:R-:W-:-:S02]  /*1a30*/  UISETP.LT.U32.AND UP0, UPT, UR43, 0x1a, UPT ;  /* 0x0000001a2b00788c */ /* 0x000fc4000bf01070 */
[----:B------:R-:W-:Y:S02]  /*1a40*/  UIADD3 UR5, UPT, UPT, UR15, 0xa00, URZ ;  /* 0x00000a000f057890 */ /* 0x000fe4000fffe0ff */
[----:B------:R-:W-:Y:S02]  /*1a50*/  USEL UR41, UR43, 0x1a, UP0 ;  /* 0x0000001a2b297887 */ /* 0x000fe40008000000 */
[----:B------:R-:W-:Y:S02]  /*1a60*/  @UP6 UIADD3 UR5, UPT, UPT, UR15, URZ, URZ ;  /* 0x000000ff0f056290 */ /* 0x000fe4000fffe0ff */
[----:B------:R-:W-:Y:S02]  /*1a70*/  UIADD3 UR21, UPT, UPT, UR41, -0x1, URZ ;  /* 0xffffffff29157890 */ /* 0x000fe4000fffe0ff */
[----:B------:R-:W-:Y:S02]  /*1a80*/  @UP1 UIADD3 UR21, UPT, UPT, UR41, URZ, URZ ;  /* 0x000000ff29151290 */ /* 0x000fe4000fffe0ff */
[----:B------:R-:W-:Y:S01]  /*1a90*/  UIADD3 UR49, UPT, UPT, UR7, 0x1e, URZ ;  /* 0x0000001e07317890 */ /* 0x000fe2000fffe0ff */
[----:B------:R-:W3:Y:S01]  /*1aa0*/  LDCU UR39, c[0x0][0x374] ;  /* 0x00006e80ff2777ac */ /* 0x000ee20008000800 */
[----:B------:R-:W-:-:S02]  /*1ab0*/  UIADD3 UR5, UPT, UPT, UR5, 0x17600, URZ ;  /* 0x0001760005057890 */ /* 0x000fc4000fffe0ff */
[----:B------:R-:W-:Y:S02]  /*1ac0*/  UIADD3 UR45, UPT, UPT, UR43, -UR41, URZ ;  /* 0x800000292b2d7290 */ /* 0x000fe4000fffe0ff */
[----:B------:R-:W-:Y:S01]  /*1ad0*/  UIADD3 UR21, UPT, UPT, UR21, 0x1, URZ ;  /* 0x0000000115157890 */ /* 0x000fe2000fffe0ff */
[----:B-12---:R-:W-:-:S11]  /*1ae0*/  UMOV UR13, URZ ;  /* 0x000000ff000d7c82 */ /* 0x006fd60008000000 */
.L_x_43:
[----:B------:R-:W-:-:S09]  /*1af0*/  UISETP.NE.AND UP0, UPT, UR44, URZ, UPT ;  /* 0x000000ff2c00728c */ /* 0x000fd2000bf05270 */
[----:B-1----:R-:W-:Y:S05]  /*1b00*/  BRA.U UP0, `(.L_x_24) ;  /* 0x0000000100287547 */ /* 0x002fea000b800000 */
[----:B------:R-:W-:Y:S02]  /*1b10*/  LEA R0, R9, UR15, 0x3 ;  /* 0x0000000f09007c11 */ /* 0x000fe4000f8e18ff */
[----:B------:R-:W-:-:S04]  /*1b20*/  SHF.L.U32 R3, R8, 0x1f, RZ ;  /* 0x0000001f08037819 */ /* 0x000fc800000006ff */
[----:B------:R-:W1:Y:S02]  /*1b30*/  SYNCS.PHASECHK.TRANS64.TRYWAIT P0, [R0+URZ+0x240], R3 ;  /* 0x00024003000075a7 */ /* 0x000e6400080011ff */
[----:B-1----:R-:W-:Y:S05]  /*1b40*/  @!P0 BRA `(.L_x_25) ;  /* 0x0000007000d48947 */ /* 0x002fea0003800000 */
.L_x_136:
[----:B------:R2:W-:Y:S01]  /*1b50*/  SYNCS.ARRIVE.TRANS64.A1T0 RZ, [R0+URZ+0x230], RZ ;  /* 0x000230ff00ff79a7 */ /* 0x0005e200081000ff */
[----:B------:R-:W-:-:S05]  /*1b60*/  VIADD R9, R9, 0x1 ;  /* 0x0000000109097836 */ /* 0x000fca0000000000 */
[----:B------:R-:W-:-:S04]  /*1b70*/  ISETP.NE.AND P0, PT, R9, 0x2, PT ;  /* 0x000000020900780c */ /* 0x000fc80003f05270 */
[----:B-1----:R-:W-:Y:S02]  /*1b80*/  SEL R3, RZ, 0x1, P0 ;  /* 0x00000001ff037807 */ /* 0x002fe40000000000 */
[----:B------:R-:W-:Y:S02]  /*1b90*/  SEL R9, R9, RZ, P0 ;  /* 0x000000ff09097207 */ /* 0x000fe40000000000 */
[----:B------:R-:W-:-:S07]  /*1ba0*/  LOP3.LUT R8, R8, R3, RZ, 0x3c, !PT ;  /* 0x0000000308087212 */ /* 0x000fce00078e3cff */
.L_x_24:
[----:B------:R-:W-:Y:S01]  /*1bb0*/  ULEA UR6, UR13, UR15, 0x3 ;  /* 0x0000000f0d067291 */ /* 0x000fe2000f8e18ff */
[----:B--2---:R-:W-:Y:S01]  /*1bc0*/  SHF.L.U32 R0, R12, 0x1f, RZ ;  /* 0x0000001f0c007819 */ /* 0x004fe200000006ff */
[----:B------:R-:W-:Y:S02]  /*1bd0*/  UISETP.GE.U32.AND UP0, UPT, UR49, 0x1f, UPT ;  /* 0x0000001f3100788c */ /* 0x000fe4000bf06070 */
[----:B------:R-:W-:Y:S02]  /*1be0*/  USHF.L.U32 UR35, UR47, 0x6, URZ ;  /* 0x000000062f237899 */ /* 0x000fe400080006ff */
[----:B------:R-:W-:Y:S01]  /*1bf0*/  UIMAD UR19, UR48, 0xa0, UR46 ;  /* 0x000000a0301378a4 */ /* 0x000fe2000f8e022e */
[----:B------:R-:W-:Y:S02]  /*1c00*/  UMOV UR14, URZ ;  /* 0x000000ff000e7c82 */ /* 0x000fe40008000000 */
[----:B------:R1:W2:Y:S02]  /*1c10*/  SYNCS.PHASECHK.TRANS64.TRYWAIT P0, [UR6+0xd0], R0 ;  /* 0x0000d000ff0075a7 */ /* 0x0002a40008001106 */
[----:B------:R-:W-:Y:S07]  /*1c20*/  BRA.U !UP0, `(.L_x_26) ;  /* 0x0000000108c07547 */ /* 0x000fee000b800000 */
[----:B------:R-:W-:Y:S01]  /*1c30*/  UMOV UR8, URZ ;  /* 0x000000ff00087c82 */ /* 0x000fe20008000000 */
[----:B------:R-:W-:-:S05]  /*1c40*/  UMOV UR7, UR13 ;  /* 0x0000000d00077c82 */ /* 0x000fca0008000000 */
.L_x_32:
[----:B--2---:R-:W-:Y:S01]  /*1c50*/  @!P3 MOV R2, 0x1c00 ;  /* 0x00001c000002b802 */ /* 0x004fe20000000f00 */
[----:B----4-:R-:W-:Y:S01]  /*1c60*/  ULEA UR33, UR7, UR15, 0x3 ;  /* 0x0000000f07217291 */ /* 0x010fe2000f8e18ff */
[----:B-12---:R-:W-:Y:S11]  /*1c70*/  @P0 BRA `(.L_x_27) ;  /* 0x00000000000c0947 */ /* 0x006ff60003800000 */
[----:B------:R-:W-:Y:S04]  /*1c80*/  SHF.L.U32 R3, R12, 0x1f, RZ ;  /* 0x0000001f0c037819 */ /* 0x000fe800000006ff */
[----:B------:R-:W2:Y:S02]  /*1c90*/  SYNCS.PHASECHK.TRANS64.TRYWAIT P0, [UR33+0xd0], R3 ;  /* 0x0000d003ff0075a7 */ /* 0x000ea40008001121 */
[----:B--2---:R-:W-:Y:S05]  /*1ca0*/  @!P0 BRA `(.L_x_28) ;  /* 0x0000007000908947 */ /* 0x004fea0003800000 */
.L_x_27:
[----:B------:R2:W-:Y:S01]  /*1cb0*/  @!P3 SYNCS.ARRIVE.TRANS64 RZ, [UR33], R2 ;  /* 0x00000002ffffb9a7 */ /* 0x0005e20008000021 */
[----:B------:R-:W-:Y:S04]  /*1cc0*/  ULOP3.LUT UR6, UR26, 0x2, URZ, 0xfc, !UPT ;  /* 0x000000021a067892 */ /* 0x000fe8000f8efcff */
[----:B------:R-:W-:Y:S09]  /*1cd0*/  UISETP.NE.AND UP0, UPT, UR6, 0x2, UPT ;  /* 0x000000020600788c */ /* 0x000ff2000bf05270 */
[----:B------:R-:W-:Y:S05]  /*1ce0*/  BRA.U UP0, `(.L_x_29) ;  /* 0x0000000100047547 */ /* 0x000fea000b800000 */
[----:B---3--:R-:W-:Y:S05]  /*1cf0*/  BPT.TRAP 0x1 ;  /* 0x000000040000795c */ /* 0x008fea0000300000 */
.L_x_29:
[----:B------:R-:W-:Y:S04]  /*1d00*/  BSSY.RECONVERGENT B0, `(.L_x_30) ;  /* 0x0000003000007945 */ /* 0x000fe80003800200 */
[----:B------:R-:W-:Y:S05]  /*1d10*/  @P2 BRA `(.L_x_31) ;  /* 0x0000000000042947 */ /* 0x000fea0003800000 */
[----:B---3--:R-:W-:Y:S05]  /*1d20*/  BPT.TRAP 0x1 ;  /* 0x000000040000795c */ /* 0x008fea0000300000 */
.L_x_31:
[----:B---3--:R-:W-:Y:S05]  /*1d30*/  BSYNC.RECONVERGENT B0 ;  /* 0x0000000000007941 */ /* 0x008fea0003800200 */
.L_x_30:
[----:B------:R-:W-:Y:S02]  /*1d40*/  UIADD3 UR6, UPT, UPT, UR7, 0x1, URZ ;  /* 0x0000000107067890 */ /* 0x000fe4000fffe0ff */
[----:B------:R-:W-:Y:S02]  /*1d50*/  UIADD3 UR22, UP1, UPT, UR28, 0x80, URZ ;  /* 0x000000801c167890 */ /* 0x000fe4000ff3e0ff */
[----:B------:R-:W-:Y:S02]  /*1d60*/  UISETP.NE.AND UP0, UPT, UR6, 0x1a, UPT ;  /* 0x0000001a0600788c */ /* 0x000fe4000bf05270 */
[----:B------:R-:W-:Y:S02]  /*1d70*/  ULEA UR32, UR7, UR15, 0xb ;  /* 0x0000000f07207291 */ /* 0x000fe4000f8e58ff */
[----:B------:R-:W-:Y:S02]  /*1d80*/  USEL UR9, URZ, 0x1, UP0 ;  /* 0x00000001ff097887 */ /* 0x000fe40008000000 */
[----:B------:R-:W-:Y:S02]  /*1d90*/  USEL UR13, UR6, URZ, UP0 ;  /* 0x000000ff060d7287 */ /* 0x000fe40008000000 */
[----:B------:R-:W-:Y:S02]  /*1da0*/  USHF.L.U32 UR34, UR8, 0x4, URZ ;  /* 0x0000000408227899 */ /* 0x000fe400080006ff */
[----:B------:R-:W-:Y:S01]  /*1db0*/  ULEA UR6, UR13, UR15, 0x3 ;  /* 0x0000000f0d067291 */ /* 0x000fe2000f8e18ff */
[----:B------:R-:W-:Y:S01]  /*1dc0*/  LOP3.LUT R12, R12, UR9, RZ, 0x3c, !PT ;  /* 0x000000090c0c7c12 */ /* 0x000fe2000f8e3cff */
[----:B------:R-:W-:Y:S02]  /*1dd0*/  UIADD3.X UR23, UPT, UPT, URZ, UR29, URZ, UP1, !UPT ;  /* 0x0000001dff177290 */ /* 0x000fe40008ffe4ff */
[----:B------:R-:W-:Y:S01]  /*1de0*/  UIADD3 UR32, UPT, UPT, UR32, 0xa600, URZ ;  /* 0x0000a60020207890 */ /* 0x000fe2000fffe0ff */
[----:B-1----:R-:W-:Y:S01]  /*1df0*/  SHF.L.U32 R0, R12, 0x1f, RZ ;  /* 0x0000001f0c007819 */ /* 0x002fe200000006ff */
[----:B------:R-:W-:Y:S02]  /*1e00*/  UIADD3 UR10, UP0, UPT, UR28, 0x180, URZ ;  /* 0x000001801c0a7890 */ /* 0x000fe4000ff1e0ff */
[----:B------:R-:W-:Y:S01]  /*1e10*/  UIADD3 UR8, UPT, UPT, UR8, 0x1, URZ ;  /* 0x0000000108087890 */ /* 0x000fe2000fffe0ff */
[----:B------:R4:W1:Y:S01]  /*1e20*/  SYNCS.PHASECHK.TRANS64.TRYWAIT P0, [UR6+0xd0], R0 ;  /* 0x0000d000ff0075a7 */ /* 0x0008620008001106 */
[----:B------:R-:W-:Y:S02]  /*1e30*/  UIMAD UR6, UR7, 0xa00, UR4 ;  /* 0x00000a00070678a4 */ /* 0x000fe4000f8e0204 */
[----:B------:R-:W-:Y:S02]  /*1e40*/  UIADD3.X UR11, UPT, UPT, URZ, UR29, URZ, UP0, !UPT ;  /* 0x0000001dff0b7290 */ /* 0x000fe400087fe4ff */
[----:B------:R-:W-:Y:S01]  /*1e50*/  ULEA UR6, UR6, UR15, 0x1 ;  /* 0x0000000f06067291 */ /* 0x000fe2000f8e08ff */
[----:B------:R-:W-:Y:S01]  /*1e60*/  UMOV UR24, 0x0 ;  /* 0x0000000000187882 */ /* 0x000fe20000000000 */
[----:B------:R-:W-:Y:S02]  /*1e70*/  UMOV UR25, 0x10000000 ;  /* 0x1000000000197882 */ /* 0x000fe40000000000 */
[----:B------:R-:W-:Y:S01]  /*1e80*/  UIADD3 UR16, UPT, UPT, UR6, 0x17600, URZ ;  /* 0x0001760006107890 */ /* 0x000fe2000fffe0ff */
[----:B------:R4:W-:Y:S01]  /*1e90*/  UTMALDG.3D [UR32], [UR22], desc[UR24] ;  /* 0x00001820160075b4 */ /* 0x0009e20008011000 */
[----:B------:R-:W-:Y:S01]  /*1ea0*/  UISETP.NE.AND UP0, UPT, UR8, UR21, UPT ;  /* 0x000000150800728c */ /* 0x000fe2000bf05270 */
[----:B------:R-:W-:Y:S01]  /*1eb0*/  UMOV UR6, 0x30000 ;  /* 0x0003000000067882 */ /* 0x000fe20000000000 */
[----:B------:R-:W-:Y:S01]  /*1ec0*/  UMOV UR20, UR36 ;  /* 0x0000002400147c82 */ /* 0x000fe20008000000 */
[----:B------:R-:W-:Y:S01]  /*1ed0*/  UMOV UR17, UR33 ;  /* 0x0000002100117c82 */ /* 0x000fe20008000000 */
[----:B------:R-:W-:Y:S01]  /*1ee0*/  UMOV UR18, UR34 ;  /* 0x0000002200127c82 */ /* 0x000fe20008000000 */
[----:B------:R-:W-:Y:S02]  /*1ef0*/  UMOV UR14, UR21 ;  /* 0x00000015000e7c82 */ /* 0x000fe40008000000 */
[----:B------:R4:W-:Y:S01]  /*1f00*/  UTMALDG.3D.MULTICAST [UR16], [UR10], UR6, desc[UR24] ;  /* 0x000018100a0073b4 */ /* 0x0009e20008011806 */
[----:B------:R-:W-:Y:S01]  /*1f10*/  UMOV UR7, UR13 ;  /* 0x0000000d00077c82 */ /* 0x000fe20008000000 */
[----:B------:R-:W-:Y:S05]  /*1f20*/  BRA.U UP0, `(.L_x_32) ;  /* 0xfffffffd00487547 */ /* 0x000fea000b83ffff */
.L_x_26:
[----:B----4-:R-:W-:Y:S01]  /*1f30*/  ULEA UR6, UR13, UR15, 0x3 ;  /* 0x0000000f0d067291 */ /* 0x010fe2000f8e18ff */
[----:B-1----:R-:W-:Y:S01]  /*1f40*/  SHF.L.U32 R0, R12, 0x1f, RZ ;  /* 0x0000001f0c007819 */ /* 0x002fe200000006ff */
[----:B------:R-:W-:Y:S01]  /*1f50*/  @!P1 SYNCS.ARRIVE.TRANS64.A1T0 RZ, [UR15+0x1c8], RZ ;  /* 0x0001c8ffffff99a7 */ /* 0x000fe2000810000f */
[----:B------:R-:W-:-:S06]  /*1f60*/  UISETP.GT.AND UP0, UPT, UR43, UR41, UPT ;  /* 0x000000292b00728c */ /* 0x000fcc000bf04270 */
[----:B--2---:R1:W2:Y:S03]  /*1f70*/  SYNCS.PHASECHK.TRANS64.TRYWAIT P0, [UR6+0xd0], R0 ;  /* 0x0000d000ff0075a7 */ /* 0x0042a60008001106 */
[----:B------:R-:W-:Y:S05]  /*1f80*/  BRA.U !UP0, `(.L_x_33) ;  /* 0x0000000108bc7547 */ /* 0x000fea000b800000 */
[----:B------:R-:W-:Y:S01]  /*1f90*/  UIADD3 UR27, UPT, UPT, UR45, UR14, URZ ;  /* 0x0000000e2d1b7290 */ /* 0x000fe2000fffe0ff */
[----:B------:R-:W-:-:S11]  /*1fa0*/  UMOV UR6, UR13 ;  /* 0x0000000d00067c82 */ /* 0x000fd60008000000 */
.L_x_39:
[----:B--2---:R-:W-:Y:S01]  /*1fb0*/  @!P3 MOV R2, 0x1c00 ;  /* 0x00001c000002b802 */ /* 0x004fe20000000f00 */
[----:B----4-:R-:W-:Y:S01]  /*1fc0*/  ULEA UR9, UR6, UR15, 0x3 ;  /* 0x0000000f06097291 */ /* 0x010fe2000f8e18ff */
[----:B-12---:R-:W-:Y:S11]  /*1fd0*/  @P0 BRA `(.L_x_34) ;  /* 0x00000000000c0947 */ /* 0x006ff60003800000 */
[----:B------:R-:W-:Y:S04]  /*1fe0*/  SHF.L.U32 R3, R12, 0x1f, RZ ;  /* 0x0000001f0c037819 */ /* 0x000fe800000006ff */
[----:B------:R-:W2:Y:S02]  /*1ff0*/  SYNCS.PHASECHK.TRANS64.TRYWAIT P0, [UR9+0xd0], R3 ;  /* 0x0000d003ff0075a7 */ /* 0x000ea40008001109 */
[----:B--2---:R-:W-:Y:S05]  /*2000*/  @!P0 BRA `(.L_x_35) ;  /* 0x0000006c00d08947 */ /* 0x004fea0003800000 */
.L_x_34:
[----:B------:R2:W-:Y:S01]  /*2010*/  @!P3 SYNCS.ARRIVE.TRANS64 RZ, [UR9], R2 ;  /* 0x00000002ffffb9a7 */ /* 0x0005e20008000009 */
[----:B------:R-:W-:Y:S04]  /*2020*/  ULOP3.LUT UR7, UR26, 0x2, URZ, 0xfc, !UPT ;  /* 0x000000021a077892 */ /* 0x000fe8000f8efcff */
[----:B------:R-:W-:Y:S09]  /*2030*/  UISETP.NE.AND UP0, UPT, UR7, 0x2, UPT ;  /* 0x000000020700788c */ /* 0x000ff2000bf05270 */
[----:B------:R-:W-:Y:S05]  /*2040*/  BRA.U UP0, `(.L_x_36) ;  /* 0x0000000100047547 */ /* 0x000fea000b800000 */
[----:B---3--:R-:W-:Y:S05]  /*2050*/  BPT.TRAP 0x1 ;  /* 0x000000040000795c */ /* 0x008fea0000300000 */
.L_x_36:
[----:B------:R-:W-:Y:S04]  /*2060*/  BSSY.RECONVERGENT B0, `(.L_x_37) ;  /* 0x0000003000007945 */ /* 0x000fe80003800200 */
[----:B------:R-:W-:Y:S05]  /*2070*/  @P2 BRA `(.L_x_38) ;  /* 0x0000000000042947 */ /* 0x000fea0003800000 */
[----:B---3--:R-:W-:Y:S05]  /*2080*/  BPT.TRAP 0x1 ;  /* 0x000000040000795c */ /* 0x008fea0000300000 */
.L_x_38:
[----:B---3--:R-:W-:Y:S05]  /*2090*/  BSYNC.RECONVERGENT B0 ;  /* 0x0000000000007941 */ /* 0x008fea0003800200 */
.L_x_37:
[----:B------:R-:W-:Y:S02]  /*20a0*/  UIADD3 UR7, UPT, UPT, UR6, 0x1, URZ ;  /* 0x0000000106077890 */ /* 0x000fe4000fffe0ff */
[----:B------:R-:W-:Y:S02]  /*20b0*/  UIADD3 UR22, UP1, UPT, UR28, 0x80, URZ ;  /* 0x000000801c167890 */ /* 0x000fe4000ff3e0ff */
[----:B------:R-:W-:Y:S02]  /*20c0*/  UISETP.NE.AND UP0, UPT, UR7, 0x1a, UPT ;  /* 0x0000001a0700788c */ /* 0x000fe4000bf05270 */
[----:B------:R-:W-:Y:S02]  /*20d0*/  USHF.L.U32 UR10, UR14, 0x4, URZ ;  /* 0x000000040e0a7899 */ /* 0x000fe400080006ff */
[----:B------:R-:W-:Y:S02]  /*20e0*/  USEL UR8, URZ, 0x1, UP0 ;  /* 0x00000001ff087887 */ /* 0x000fe40008000000 */
[----:B------:R-:W-:Y:S02]  /*20f0*/  USEL UR13, UR7, URZ, UP0 ;  /* 0x000000ff070d7287 */ /* 0x000fe40008000000 */
[----:B------:R-:W-:Y:S02]  /*2100*/  UIADD3.X UR23, UPT, UPT, URZ, UR29, URZ, UP1, !UPT ;  /* 0x0000001dff177290 */ /* 0x000fe40008ffe4ff */
[----:B------:R-:W-:Y:S01]  /*2110*/  ULEA UR7, UR13, UR15, 0x3 ;  /* 0x0000000f0d077291 */ /* 0x000fe2000f8e18ff */
[----:B------:R-:W-:Y:S01]  /*2120*/  LOP3.LUT R12, R12, UR8, RZ, 0x3c, !PT ;  /* 0x000000080c0c7c12 */ /* 0x000fe2000f8e3cff */
[----:B------:R-:W-:Y:S02]  /*2130*/  ULEA UR8, UR6, UR15, 0xb ;  /* 0x0000000f06087291 */ /* 0x000fe4000f8e58ff */
[----:B------:R-:W-:Y:S01]  /*2140*/  UIADD3 UR24, UP0, UPT, UR28, 0x180, URZ ;  /* 0x000001801c187890 */ /* 0x000fe2000ff1e0ff */
[----:B-1----:R-:W-:Y:S01]  /*2150*/  SHF.L.U32 R0, R12, 0x1f, RZ ;  /* 0x0000001f0c007819 */ /* 0x002fe200000006ff */
[----:B------:R-:W-:Y:S02]  /*2160*/  UIADD3 UR8, UPT, UPT, UR8, 0xa600, URZ ;  /* 0x0000a60008087890 */ /* 0x000fe4000fffe0ff */
[----:B------:R-:W-:Y:S01]  /*2170*/  UIMAD UR16, UR6, 0x1400, UR5 ;  /* 0x00001400061078a4 */ /* 0x000fe2000f8e0205 */
[----:B------:R4:W1:Y:S01]  /*2180*/  SYNCS.PHASECHK.TRANS64.TRYWAIT P0, [UR7+0xd0], R0 ;  /* 0x0000d000ff0075a7 */ /* 0x0008620008001107 */
[----:B------:R-:W-:Y:S01]  /*2190*/  UMOV UR30, 0x0 ;  /* 0x00000000001e7882 */ /* 0x000fe20000000000 */
[----:B------:R-:W-:Y:S01]  /*21a0*/  UMOV UR31, 0x10000000 ;  /* 0x10000000001f7882 */ /* 0x000fe20000000000 */
[----:B------:R-:W-:Y:S01]  /*21b0*/  UMOV UR11, UR35 ;  /* 0x00000023000b7c82 */ /* 0x000fe20008000000 */
[----:B------:R-:W-:Y:S01]  /*21c0*/  UMOV UR12, UR36 ;  /* 0x00000024000c7c82 */ /* 0x000fe20008000000 */
[----:B------:R-:W-:Y:S01]  /*21d0*/  UIADD3.X UR25, UPT, UPT, URZ, UR29, URZ, UP0, !UPT ;  /* 0x0000001dff197290 */ /* 0x000fe200087fe4ff */
[----:B------:R4:W-:Y:S01]  /*21e0*/  UTMALDG.3D [UR8], [UR22], desc[UR30] ;  /* 0x00001e08160075b4 */ /* 0x0009e20008011000 */
[----:B------:R-:W-:Y:S01]  /*21f0*/  UIADD3 UR14, UPT, UPT, UR14, 0x1, URZ ;  /* 0x000000010e0e7890 */ /* 0x000fe2000fffe0ff */
[----:B------:R-:W-:Y:S01]  /*2200*/  UMOV UR7, 0x30000 ;  /* 0x0003000000077882 */ /* 0x000fe20000000000 */
[----:B------:R-:W-:Y:S01]  /*2210*/  UMOV UR20, UR36 ;  /* 0x0000002400147c82 */ /* 0x000fe20008000000 */
[----:B------:R-:W-:Y:S01]  /*2220*/  UMOV UR17, UR9 ;  /* 0x0000000900117c82 */ /* 0x000fe20008000000 */
[----:B------:R-:W-:Y:S01]  /*2230*/  UMOV UR18, UR10 ;  /* 0x0000000a00127c82 */ /* 0x000fe20008000000 */
[----:B------:R-:W-:Y:S02]  /*2240*/  UISETP.NE.AND UP0, UPT, UR14, UR27, UPT ;  /* 0x0000001b0e00728c */ /* 0x000fe4000bf05270 */
[----:B------:R4:W-:Y:S01]  /*2250*/  UTMALDG.3D.MULTICAST [UR16], [UR24], UR7, desc[UR30] ;  /* 0x00001e10180073b4 */ /* 0x0009e20008011807 */
[----:B------:R-:W-:Y:S06]  /*2260*/  UMOV UR6, UR13 ;  /* 0x0000000d00067c82 */ /* 0x000fec0008000000 */
[----:B------:R-:W-:Y:S05]  /*2270*/  BRA.U UP0, `(.L_x_39) ;  /* 0xfffffffd004c7547 */ /* 0x000fea000b83ffff */
.L_x_33:
[C---:B------:R-:W-:Y:S01]  /*2280*/  LEA R3, R11.reuse, UR15, 0x3 ;  /* 0x0000000f0b037c11 */ /* 0x040fe2000f8e18ff */
[----:B------:R-:W-:Y:S01]  /*2290*/  NOP ;  /* 0x0000000000007918 */ /* 0x000fe20000000000 */
[----:B-1--4-:R-:W-:Y:S02]  /*22a0*/  SHF.L.U32 R0, R10, 0x1f, RZ ;  /* 0x0000001f0a007819 */ /* 0x012fe400000006ff */
[----:B------:R-:W-:Y:S02]  /*22b0*/  LEA R5, R11, UR15, 0x4 ;  /* 0x0000000f0b057c11 */ /* 0x000fe4000f8e20ff */
[----:B--2---:R-:W1:Y:S02]  /*22c0*/  SYNCS.PHASECHK.TRANS64.TRYWAIT P0, [R3+URZ+0x1d0], R0 ;  /* 0x0001d000030075a7 */ /* 0x004e6400080011ff */
[----:B-1----:R-:W-:Y:S05]  /*22d0*/  @!P0 BRA `(.L_x_40) ;  /* 0x0000006c00348947 */ /* 0x002fea0003800000 */
.L_x_139:
[----:B------:R-:W2:Y:S01]  /*22e0*/  LDS.128 R4, [R5+0x260] ;  /* 0x0002600005047984 */ /* 0x000ea20000000c00 */
[----:B------:R-:W-:Y:S01]  /*22f0*/  UISETP.GE.AND UP0, UPT, UR42, 0x1, UPT ;  /* 0x000000012a00788c */ /* 0x000fe2000bf06270 */
[----:B------:R-:W-:Y:S01]  /*2300*/  @!PT LDS RZ, [RZ] ;  /* 0x00000000fffff984 */ /* 0x000fe20000000800 */
[----:B------:R-:W-:Y:S01]  /*2310*/  @!PT LDS RZ, [RZ] ;  /* 0x00000000fffff984 */ /* 0x000fe20000000800 */
[----:B------:R-:W-:Y:S01]  /*2320*/  @!PT LDS RZ, [RZ] ;  /* 0x00000000fffff984 */ /* 0x000fe20000000800 */
[----:B------:R-:W-:Y:S01]  /*2330*/  @!PT LDS RZ, [RZ] ;  /* 0x00000000fffff984 */ /* 0x000fe20000000800 */
[----:B------:R4:W-:Y:S06]  /*2340*/  MEMBAR.ALL.CTA ;  /* 0x0000000000007992 */ /* 0x0009ec0000008000 */
[----:B----4-:R-:W4:Y:S01]  /*2350*/  FENCE.VIEW.ASYNC.S ;  /* 0x00000000000073c6 */ /* 0x010f220000000000 */
[----:B--2---:R-:W-:-:S13]  /*2360*/  LOP3.LUT P0, RZ, R6, 0x1, RZ, 0xc0, !PT ;  /* 0x0000000106ff7812 */ /* 0x004fda000780c0ff */
[----:B----4-:R-:W-:Y:S01]  /*2370*/  VOTEU.ANY UP1, P0 ;  /* 0x0000000000ff7886 */ /* 0x010fe20000020100 */
[----:B------:R-:W-:-:S13]  /*2380*/  PLOP3.LUT P0, PT, PT, PT, UP1, 0x80, 0x8 ;  /* 0x000000000008781c */ /* 0x000fda0003f0f018 */
[----:B-1----:R-:W-:Y:S02]  /*2390*/  @P0 LOP3.LUT R0, R5, 0xffff, RZ, 0xc0, !PT ;  /* 0x0000ffff05000812 */ /* 0x002fe400078ec0ff */
[----:B------:R-:W-:Y:S02]  /*23a0*/  @P0 MOV R2, R4 ;  /* 0x0000000400020202 */ /* 0x000fe40000000f00 */
[----:B------:R-:W-:Y:S01]  /*23b0*/  @P0 R2UR UR7, R0 ;  /* 0x00000000000702ca */ /* 0x000fe200000e0000 */
[----:B------:R-:W-:Y:S01]  /*23c0*/  VIADD R0, R3, 0x1e0 ;  /* 0x000001e003007836 */ /* 0x000fe20000000000 */
[----:B------:R-:W-:Y:S02]  /*23d0*/  @P0 SHF.R.U32.HI R4, RZ, 0x10, R5 ;  /* 0x00000010ff040819 */ /* 0x000fe40000011605 */
[----:B------:R-:W-:Y:S02]  /*23e0*/  @P0 R2UR UR8, R2 ;  /* 0x00000000020802ca */ /* 0x000fe400000e0000 */
[----:B------:R-:W-:-:S02]  /*23f0*/  PRMT R0, RZ, 0x654, R0 ;  /* 0x00000654ff007816 */ /* 0x000fc40000000000 */
[----:B------:R-:W-:Y:S02]  /*2400*/  @P0 R2UR UR6, R4 ;  /* 0x00000000040602ca */ /* 0x000fe400000e0000 */
[----:B------:R1:W-:Y:S03]  /*2410*/  SYNCS.ARRIVE.TRANS64.RED.A1T0 RZ, [R0+URZ], RZ ;  /* 0x000000ff00ff79a7 */ /* 0x0003e600081004ff */
[----:B------:R-:W-:-:S04]  /*2420*/  @UP1 UMOV UR37, UR7 ;  /* 0x0000000700251c82 */ /* 0x000fc80008000000 */
[----:B------:R-:W-:-:S04]  /*2430*/  @UP1 UMOV UR38, UR8 ;  /* 0x0000000800261c82 */ /* 0x000fc80008000000 */
[----:B------:R-:W-:Y:S01]  /*2440*/  @UP1 UMOV UR36, UR6 ;  /* 0x0000000600241c82 */ /* 0x000fe20008000000 */
[----:B------:R-:W-:Y:S05]  /*2450*/  BRA.U !UP0, `(.L_x_41) ;  /* 0x0000000108d47547 */ /* 0x000fea000b800000 */
[----:B------:R-:W3:Y:S01]  /*2460*/  LDCU.128 UR16, c[0x0][0xb10] ;  /* 0x00016200ff1077ac */ /* 0x000ee20008000c00 */
[----:B------:R-:W2:Y:S01]  /*2470*/  LDCU UR12, c[0x0][0xb20] ;  /* 0x00016400ff0c77ac */ /* 0x000ea20008000800 */
[----:B------:R-:W4:Y:S01]  /*2480*/  LDCU UR20, c[0x0][0xb0c] ;  /* 0x00016180ff1477ac */ /* 0x000f220008000800 */
[----:B------:R-:W1:Y:S01]  /*2490*/  LDCU.64 UR10, c[0x0][0xb28] ;  /* 0x00016500ff0a77ac */ /* 0x000e620008000a00 */
[----:B------:R-:W-:Y:S02]  /*24a0*/  UISETP.NE.AND UP3, UPT, UR42, 0x1, UPT ;  /* 0x000000012a00788c */ /* 0x000fe4000bf65270 */
[----:B---3--:R-:W-:Y:S02]  /*24b0*/  UIMAD.WIDE.U32 UR8, UR39, UR19, URZ ;  /* 0x00000013270872a5 */ /* 0x008fe4000f8e00ff */
[----:B------:R-:W-:Y:S02]  /*24c0*/  UIMAD.WIDE.U32 UR6, UR40, UR16, URZ ;  /* 0x00000010280672a5 */ /* 0x000fe4000f8e00ff */
[----:B------:R-:W-:-:S02]  /*24d0*/  UISETP.NE.AND UP0, UPT, UR18, 0x1, UPT ;  /* 0x000000011200788c */ /* 0x000fc4000bf05270 */
[----:B------:R-:W-:Y:S01]  /*24e0*/  UIMAD.WIDE.U32 UR30, UR37, UR19, URZ ;  /* 0x00000013251e72a5 */ /* 0x000fe2000f8e00ff */
[----:B------:R-:W-:Y:S02]  /*24f0*/  UMOV UR8, UR9 ;  /* 0x0000000900087c82 */ /* 0x000fe40008000000 */
[----:B------:R-:W-:Y:S01]  /*2500*/  UMOV UR6, UR7 ;  /* 0x0000000700067c82 */ /* 0x000fe20008000000 */
[----:B--2---:R-:W-:Y:S02]  /*2510*/  USHF.R.U32.HI UR8, URZ, UR12, UR8 ;  /* 0x0000000cff087299 */ /* 0x004fe40008011608 */
[----:B----4-:R-:W-:Y:S02]  /*2520*/  UISETP.NE.AND UP2, UPT, UR20, 0x1, UPT ;  /* 0x000000011400788c */ /* 0x010fe4000bf45270 */
[----:B------:R-:W-:Y:S02]  /*2530*/  USHF.R.U32.HI UR6, URZ, UR17, UR6 ;  /* 0x00000011ff067299 */ /* 0x000fe40008011606 */
[----:B------:R-:W-:-:S02]  /*2540*/  USEL UR7, UR39, UR8, !UP0 ;  /* 0x0000000827077287 */ /* 0x000fc4000c000000 */
[----:B------:R-:W-:Y:S02]  /*2550*/  USEL UR8, UR40, UR6, !UP2 ;  /* 0x0000000628087287 */ /* 0x000fe4000d000000 */
[----:B-1----:R-:W-:Y:S01]  /*2560*/  UIMAD.WIDE.U32 UR22, UR7, UR10, URZ ;  /* 0x0000000a071672a5 */ /* 0x002fe2000f8e00ff */
[----:B------:R-:W-:Y:S01]  /*2570*/  UMOV UR6, UR31 ;  /* 0x0000001f00067c82 */ /* 0x000fe20008000000 */
[----:B------:R-:W-:Y:S02]  /*2580*/  UIMAD.WIDE.U32 UR24, UR38, UR16, URZ ;  /* 0x00000010261872a5 */ /* 0x000fe4000f8e00ff */
[----:B------:R-:W-:-:S03]  /*2590*/  UIMAD.WIDE.U32 UR30, UR8, UR10, URZ ;  /* 0x0000000a081e72a5 */ /* 0x000fc6000f8e00ff */
[----:B------:R-:W-:Y:S01]  /*25a0*/  UMOV UR22, UR23 ;  /* 0x0000001700167c82 */ /* 0x000fe20008000000 */
[----:B------:R-:W-:Y:S02]  /*25b0*/  USHF.R.U32.HI UR6, URZ, UR12, UR6 ;  /* 0x0000000cff067299 */ /* 0x000fe40008011606 */
[----:B------:R-:W-:Y:S01]  /*25c0*/  @UP3 USHF.R.U32.HI UR7, URZ, UR11, UR22 ;  /* 0x0000000bff073299 */ /* 0x000fe20008011616 */
[----:B------:R-:W-:Y:S01]  /*25d0*/  UMOV UR24, UR25 ;  /* 0x0000001900187c82 */ /* 0x000fe20008000000 */
[----:B------:R-:W-:Y:S01]  /*25e0*/  UMOV UR30, UR31 ;  /* 0x0000001f001e7c82 */ /* 0x000fe20008000000 */
[----:B------:R-:W-:Y:S02]  /*25f0*/  USHF.R.U32.HI UR17, URZ, UR17, UR24 ;  /* 0x00000011ff117299 */ /* 0x000fe40008011618 */
[----:B------:R-:W-:Y:S02]  /*2600*/  USEL UR6, UR37, UR6, !UP0 ;  /* 0x0000000625067287 */ /* 0x000fe4000c000000 */
[----:B------:R-:W-:-:S02]  /*2610*/  @UP3 USHF.R.U32.HI UR8, URZ, UR11, UR30 ;  /* 0x0000000bff083299 */ /* 0x000fc4000801161e */
[----:B------:R-:W-:Y:S02]  /*2620*/  UIMAD UR9, UR42, UR7, URZ ;  /* 0x000000072a0972a4 */ /* 0x000fe4000f8e02ff */
[----:B------:R-:W-:Y:S02]  /*2630*/  USEL UR7, UR38, UR17, !UP2 ;  /* 0x0000001126077287 */ /* 0x000fe4000d000000 */
[----:B------:R-:W-:Y:S02]  /*2640*/  UIMAD UR12, UR42, UR8, URZ ;  /* 0x000000082a0c72a4 */ /* 0x000fe4000f8e02ff */
[----:B------:R-:W-:Y:S02]  /*2650*/  UISETP.GE.AND UP0, UPT, UR6, UR9, UPT ;  /* 0x000000090600728c */ /* 0x000fe4000bf06270 */
[----:B------:R-:W-:Y:S02]  /*2660*/  UIMAD.WIDE.U32 UR22, UR6, UR10, URZ ;  /* 0x0000000a061672a5 */ /* 0x000fe4000f8e00ff */
[----:B------:R-:W-:-:S02]  /*2670*/  UISETP.GE.OR UP0, UPT, UR7, UR12, UP0 ;  /* 0x0000000c0700728c */ /* 0x000fc40008706670 */
[----:B------:R-:W-:Y:S02]  /*2680*/  UIMAD.WIDE.U32 UR16, UR7, UR10, URZ ;  /* 0x0000000a071072a5 */ /* 0x000fe4000f8e00ff */
[----:B------:R-:W-:Y:S01]  /*2690*/  UIADD3 UR12, UPT, UPT, -UR6, URZ, URZ ;  /* 0x000000ff060c7290 */ /* 0x000fe2000fffe1ff */
[----:B------:R-:W-:Y:S01]  /*26a0*/  UMOV UR10, UR23 ;  /* 0x00000017000a7c82 */ /* 0x000fe20008000000 */
[----:B------:R-:W-:Y:S02]  /*26b0*/  UIADD3 UR14, UPT, UPT, -UR7, URZ, URZ ;  /* 0x000000ff070e7290 */ /* 0x000fe4000fffe1ff */
[----:B------:R-:W-:-:S03]  /*26c0*/  USHF.R.U32.HI UR10, URZ, UR11, UR10 ;  /* 0x0000000bff0a7299 */ /* 0x000fc6000801160a */
[----:B------:R-:W-:Y:S01]  /*26d0*/  @!UP0 UMOV UR9, UR17 ;  /* 0x0000001100098c82 */ /* 0x000fe20008000000 */
[----:B------:R-:W-:Y:S02]  /*26e0*/  UIMAD UR12, UR18, UR12, UR37 ;  /* 0x0000000c120c72a4 */ /* 0x000fe4000f8e0225 */
[----:B------:R-:W-:Y:S02]  /*26f0*/  USEL UR10, UR6, UR10, !UP3 ;  /* 0x0000000a060a7287 */ /* 0x000fe4000d800000 */
[----:B------:R-:W-:Y:S02]  /*2700*/  @!UP0 USHF.R.U32.HI UR9, URZ, UR11, UR9 ;  /* 0x0000000bff098299 */ /* 0x000fe40008011609 */
[----:B------:R-:W-:Y:S02]  /*2710*/  UIADD3 UR11, UPT, UPT, -UR10, URZ, URZ ;  /* 0x000000ff0a0b7290 */ /* 0x000fe4000fffe1ff */
[----:B------:R-:W-:Y:S02]  /*2720*/  @!UP0 USEL UR9, UR7, UR9, !UP3 ;  /* 0x0000000907098287 */ /* 0x000fe4000d800000 */
[----:B------:R-:W-:-:S02]  /*2730*/  UIMAD UR11, UR42, UR11, UR6 ;  /* 0x0000000b2a0b72a4 */ /* 0x000fc4000f8e0206 */
[----:B------:R-:W-:Y:S02]  /*2740*/  @!UP0 UIADD3 UR10, UPT, UPT, UR10, -UR9, URZ ;  /* 0x800000090a0a8290 */ /* 0x000fe4000fffe0ff */
[----:B------:R-:W-:Y:S02]  /*2750*/  @!UP0 UIMAD UR9, UR11, UR8, UR9 ;  /* 0x000000080b0982a4 */ /* 0x000fe4000f8e0209 */
[----:B------:R-:W-:Y:S02]  /*2760*/  @!UP0 UIMAD UR6, UR42, UR10, UR7 ;  /* 0x0000000a2a0682a4 */ /* 0x000fe4000f8e0207 */
[----:B------:R-:W-:Y:S02]  /*2770*/  UIMAD UR8, UR20, UR14, UR38 ;  /* 0x0000000e140872a4 */ /* 0x000fe4000f8e0226 */
[----:B------:R-:W-:Y:S01]  /*2780*/  UIMAD UR37, UR6, UR18, UR12 ;  /* 0x00000012062572a4 */ /* 0x000fe2000f8e020c */
[----:B------:R-:W-:Y:S02]  /*2790*/  @!UP0 UMOV UR7, UR9 ;  /* 0x0000000900078c82 */ /* 0x000fe40008000000 */
[----:B------:R-:W-:-:S12]  /*27a0*/  UIMAD UR38, UR7, UR20, UR8 ;  /* 0x00000014072672a4 */ /* 0x000fd8000f8e0208 */
.L_x_41:
[----:B------:R-:W2:Y:S02]  /*27b0*/  LDCU UR6, c[0x0][0xb30] ;  /* 0x00016600ff0677ac */ /* 0x000ea40008000800 */
[----:B--2---:R-:W-:-:S09]  /*27c0*/  UISETP.NE.AND UP0, UPT, UR6, 0x1, UPT ;  /* 0x000000010600788c */ /* 0x004fd2000bf05270 */
[----:B------:R-:W-:Y:S05]  /*27d0*/  BRA.U UP0, `(.L_x_42) ;  /* 0x0000000100447547 */ /* 0x000fea000b800000 */
[----:B------:R-:W2:Y:S01]  /*27e0*/  LDCU.128 UR16, c[0x0][0xb10] ;  /* 0x00016200ff1077ac */ /* 0x000ea20008000c00 */
[----:B------:R-:W4:Y:S01]  /*27f0*/  LDCU UR10, c[0x0][0xb0c] ;  /* 0x00016180ff0a77ac */ /* 0x000f220008000800 */
[----:B------:R-:W1:Y:S01]  /*2800*/  LDCU UR11, c[0x0][0xb20] ;  /* 0x00016400ff0b77ac */ /* 0x000e620008000800 */
[----:B--2---:R-:W-:Y:S02]  /*2810*/  UIMAD.WIDE.U32 UR8, UR38, UR16, URZ ;  /* 0x00000010260872a5 */ /* 0x004fe4000f8e00ff */
[----:B------:R-:W-:Y:S02]  /*2820*/  UIMAD.WIDE.U32 UR6, UR37, UR19, URZ ;  /* 0x00000013250672a5 */ /* 0x000fe4000f8e00ff */
[----:B----4-:R-:W-:Y:S02]  /*2830*/  UISETP.NE.AND UP2, UPT, UR10, 0x1, UPT ;  /* 0x000000010a00788c */ /* 0x010fe4000bf45270 */
[----:B------:R-:W-:Y:S01]  /*2840*/  UISETP.NE.AND UP0, UPT, UR18, 0x1, UPT ;  /* 0x000000011200788c */ /* 0x000fe2000bf05270 */
[----:B------:R-:W-:-:S02]  /*2850*/  UMOV UR8, UR9 ;  /* 0x0000000900087c82 */ /* 0x000fc40008000000 */
[----:B------:R-:W-:Y:S01]  /*2860*/  UMOV UR6, UR7 ;  /* 0x0000000700067c82 */ /* 0x000fe20008000000 */
[----:B------:R-:W-:Y:S02]  /*2870*/  USHF.R.U32.HI UR17, URZ, UR17, UR8 ;  /* 0x00000011ff117299 */ /* 0x000fe40008011608 */
[----:B-1----:R-:W-:Y:S02]  /*2880*/  USHF.R.U32.HI UR6, URZ, UR11, UR6 ;  /* 0x0000000bff067299 */ /* 0x002fe40008011606 */
[----:B------:R-:W-:Y:S02]  /*2890*/  USEL UR7, UR38, UR17, !UP2 ;  /* 0x0000001126077287 */ /* 0x000fe4000d000000 */
[----:B------:R-:W-:-:S04]  /*28a0*/  USEL UR6, UR37, UR6, !UP0 ;  /* 0x0000000625067287 */ /* 0x000fc8000c000000 */
[----:B------:R-:W-:Y:S02]  /*28b0*/  UIADD3 UR8, UPT, UPT, UR7, -UR6, URZ ;  /* 0x8000000607087290 */ /* 0x000fe4000fffe0ff */
[----:B------:R-:W-:Y:S02]  /*28c0*/  UIADD3 UR6, UPT, UPT, -UR7, UR6, URZ ;  /* 0x0000000607067290 */ /* 0x000fe4000fffe1ff */
[----:B------:R-:W-:Y:S02]  /*28d0*/  UIMAD UR37, UR8, UR18, UR37 ;  /* 0x00000012082572a4 */ /* 0x000fe4000f8e0225 */
[----:B------:R-:W-:-:S12]  /*28e0*/  UIMAD UR38, UR6, UR10, UR38 ;  /* 0x0000000a062672a4 */ /* 0x000fd8000f8e0226 */
.L_x_42:
[----:B------:R-:W-:Y:S01]  /*28f0*/  VIADD R11, R11, 0x1 ;  /* 0x000000010b0b7836 */ /* 0x000fe20000000000 */
[----:B------:R-:W-:Y:S01]  /*2900*/  PLOP3.LUT P1, PT, PT, PT, PT, 0x80, 0x8 ;  /* 0x000000000008781c */ /* 0x000fe20003f2f070 */
[----:B------:R-:W-:Y:S02]  /*2910*/  UIADD3 UR47, UPT, UPT, UR38, UR59, URZ ;  /* 0x0000003b262f7290 */ /* 0x000fe4000fffe0ff */
[----:B------:R-:W-:Y:S01]  /*2920*/  UIADD3 UR48, UPT, UPT, UR37, UR58, URZ ;  /* 0x0000003a25307290 */ /* 0x000fe2000fffe0ff */
[----:B------:R-:W-:-:S04]  /*2930*/  ISETP.NE.AND P0, PT, R11, 0x2, PT ;  /* 0x000000020b00780c */ /* 0x000fc80003f05270 */
[----:B------:R-:W-:Y:S02]  /*2940*/  SEL R3, RZ, 0x1, P0 ;  /* 0x00000001ff037807 */ /* 0x000fe40000000000 */
[----:B------:R-:W-:Y:S02]  /*2950*/  SEL R11, R11, RZ, P0 ;  /* 0x000000ff0b0b7207 */ /* 0x000fe40000000000 */
[----:B------:R-:W-:Y:S01]  /*2960*/  LOP3.LUT R10, R10, R3, RZ, 0x3c, !PT ;  /* 0x000000030a0a7212 */ /* 0x000fe200078e3cff */
[----:B------:R-:W-:Y:S06]  /*2970*/  BRA.U UP1, `(.L_x_43) ;  /* 0xfffffff1015c7547 */ /* 0x000fec000b83ffff */
[----:B------:R-:W-:Y:S01]  /*2980*/  UIADD3 UR15, UPT, UPT, UR15, 0xd0, URZ ;  /* 0x000000d00f0f7890 */ /* 0x000fe2000fffe0ff */
[----:B------:R-:W-:-:S03]  /*2990*/  SHF.L.U32 R3, R12, 0x1f, RZ ;  /* 0x0000001f0c037819 */ /* 0x000fc600000006ff */
[----:B------:R-:W-:-:S09]  /*29a0*/  ULEA UR4, UR13, UR15, 0x3 ;  /* 0x0000000f0d047291 */ /* 0x000fd2000f8e18ff */
[----:B------:R-:W2:Y:S02]  /*29b0*/  SYNCS.PHASECHK.TRANS64.TRYWAIT P0, [UR4], R3 ;  /* 0x00000003ff0075a7 */ /* 0x000ea40008001104 */
[----:B--2---:R-:W-:Y:S05]  /*29c0*/  @!P0 BRA `(.L_x_44) ;  /* 0x00000064008c8947 */ /* 0x004fea0003800000 */
.L_x_141:
[----:B------:R-:W-:-:S04]  /*29d0*/  UIADD3 UR4, UPT, UPT, UR13, 0x1, URZ ;  /* 0x000000010d047890 */ /* 0x000fc8000fffe0ff */
[----:B------:R-:W-:-:S04]  /*29e0*/  UISETP.NE.AND UP0, UPT, UR4, 0x1a, UPT ;  /* 0x0000001a0400788c */ /* 0x000fc8000bf05270 */
[----:B------:R-:W-:Y:S02]  /*29f0*/  USEL UR6, URZ, 0x1, UP0 ;  /* 0x00000001ff067887 */ /* 0x000fe40008000000 */
[----:B------:R-:W-:-:S04]  /*2a00*/  USEL UR4, UR4, URZ, UP0 ;  /* 0x000000ff04047287 */ /* 0x000fc80008000000 */
[----:B------:R-:W-:Y:S01]  /*2a10*/  ULEA UR5, UR4, UR15, 0x3 ;  /* 0x0000000f04057291 */ /* 0x000fe2000f8e18ff */
[----:B------:R-:W-:-:S04]  /*2a20*/  LOP3.LUT R2, R12, UR6, RZ, 0x3c, !PT ;  /* 0x000000060c027c12 */ /* 0x000fc8000f8e3cff */
[----:B-1----:R-:W-:-:S04]  /*2a30*/  SHF.L.U32 R3, R2, 0x1f, RZ ;  /* 0x0000001f02037819 */ /* 0x002fc800000006ff */
[----:B------:R-:W1:Y:S02]  /*2a40*/  SYNCS.PHASECHK.TRANS64.TRYWAIT P0, [UR5], R3 ;  /* 0x00000003ff0075a7 */ /* 0x000e640008001105 */
[----:B-1----:R-:W-:Y:S05]  /*2a50*/  @!P0 BRA `(.L_x_45) ;  /* 0x0000006400808947 */ /* 0x002fea0003800000 */
.L_x_143:
        /* <DEDUP_REMOVED lines=9> */
.L_x_145:
        /* <DEDUP_REMOVED lines=9> */
.L_x_147:
        /* <DEDUP_REMOVED lines=9> */
.L_x_149:
        /* <DEDUP_REMOVED lines=9> */
.L_x_151:
        /* <DEDUP_REMOVED lines=9> */
.L_x_153:
        /* <DEDUP_REMOVED lines=9> */
.L_x_155:
        /* <DEDUP_REMOVED lines=9> */
.L_x_157:
        /* <DEDUP_REMOVED lines=9> */
.L_x_159:
        /* <DEDUP_REMOVED lines=9> */
.L_x_161:
        /* <DEDUP_REMOVED lines=9> */
.L_x_163:
        /* <DEDUP_REMOVED lines=9> */
.L_x_165:
        /* <DEDUP_REMOVED lines=9> */
.L_x_167:
        /* <DEDUP_REMOVED lines=9> */
.L_x_169:
        /* <DEDUP_REMOVED lines=9> */
.L_x_171:
        /* <DEDUP_REMOVED lines=9> */
.L_x_173:
        /* <DEDUP_REMOVED lines=9> */
.L_x_175:
        /* <DEDUP_REMOVED lines=9> */
.L_x_177:
        /* <DEDUP_REMOVED lines=9> */
.L_x_179:
        /* <DEDUP_REMOVED lines=9> */
.L_x_181:
        /* <DEDUP_REMOVED lines=9> */
.L_x_183:
        /* <DEDUP_REMOVED lines=9> */
.L_x_185:
        /* <DEDUP_REMOVED lines=9> */
.L_x_187:
        /* <DEDUP_REMOVED lines=9> */
.L_x_189:
[----:B------:R-:W-:-:S04]  /*3750*/  UIADD3 UR4, UPT, UPT, UR4, 0x1, URZ ;  /* 0x0000000104047890 */ /* 0x000fc8000fffe0ff */
[----:B------:R-:W-:-:S04]  /*3760*/  UISETP.NE.AND UP0, UPT, UR4, 0x1a, UPT ;  /* 0x0000001a0400788c */ /* 0x000fc8000bf05270 */
[----:B------:R-:W-:Y:S02]  /*3770*/  USEL UR5, URZ, 0x1, UP0 ;  /* 0x00000001ff057887 */ /* 0x000fe40008000000 */
[----:B------:R-:W-:-:S04]  /*3780*/  USEL UR4, UR4, URZ, UP0 ;  /* 0x000000ff04047287 */ /* 0x000fc80008000000 */
[----:B------:R-:W-:Y:S01]  /*3790*/  ULEA UR4, UR4, UR15, 0x3 ;  /* 0x0000000f04047291 */ /* 0x000fe2000f8e18ff */
[----:B-1----:R-:W-:-:S04]  /*37a0*/  LOP3.LUT R3, R2, UR5, RZ, 0x3c, !PT ;  /* 0x0000000502037c12 */ /* 0x002fc8000f8e3cff */
[----:B------:R-:W-:Y:S01]  /*37b0*/  SHF.L.U32 R3, R3, 0x1f, RZ ;  /* 0x0000001f03037819 */ /* 0x000fe200000006ff */
[----:B------:R-:W-:-:S07]  /*37c0*/  IMAD.U32 R0, RZ, RZ, UR4 ;  /* 0x00000004ff007e24 */ /* 0x000fce000f8e00ff */
.L_x_69:
[----:B-1----:R1:W2:Y:S02]  /*37d0*/  SYNCS.PHASECHK.TRANS64.TRYWAIT P0, [R0+URZ], R3 ;  /* 0x00000003000075a7 */ /* 0x0022a400080011ff */
[----:B--2---:R-:W-:Y:S05]  /*37e0*/  @!P0 NANOSLEEP.SYNCS 0x989680 ;  /* 0x009896800000895d */ /* 0x004fea0003900000 */
[----:B------:R-:W2:Y:S02]  /*37f0*/  @!P0 SYNCS.PHASECHK.TRANS64 P0, [R0+URZ], R3 ;  /* 0x00000003000085a7 */ /* 0x000ea400080010ff */
[----:B--23--:R-:W-:Y:S05]  /*3800*/  @P0 EXIT ;  /* 0x000000000000094d */ /* 0x00cfea0003800000 */
[----:B------:R-:W-:Y:S05]  /*3810*/  BRA `(.L_x_69) ;  /* 0xfffffffc00ec7947 */ /* 0x000fea000383ffff */
.L_x_23:
[----:B------:R-:W-:-:S04]  /*3820*/  UISETP.NE.AND UP0, UPT, UR44, URZ, UPT ;  /* 0x000000ff2c00728c */ /* 0x000fc8000bf05270 */
[----:B------:R-:W-:-:S09]  /*3830*/  UISETP.NE.OR UP0, UPT, UR20, 0x1, UP0 ;  /* 0x000000011400788c */ /* 0x000fd20008705670 */
[----:B------:R-:W-:Y:S05]  /*3840*/  BRA.U UP0, `(.L_x_70) ;  /* 0x0000000500487547 */ /* 0x000fea000b800000 */
[----:B------:R-:W-:Y:S01]  /*3850*/  ISETP.GE.U32.AND P2, PT, R0, 0x2, PT ;  /* 0x000000020000780c */ /* 0x000fe20003f46070 */
[----:B------:R-:W-:Y:S01]  /*3860*/  IMAD.MOV.U32 R12, RZ, RZ, 0x1 ;  /* 0x00000001ff0c7424 */ /* 0x000fe200078e00ff */
[----:B------:R-:W-:Y:S02]  /*3870*/  CS2R R10, SRZ ;  /* 0x00000000000a7805 */ /* 0x000fe4000001ff00 */
[----:B------:R-:W-:Y:S01]  /*3880*/  CS2R R8, SRZ ;  /* 0x0000000000087805 */ /* 0x000fe2000001ff00 */
[----:B------:R-:W-:Y:S01]  /*3890*/  UMOV UR4, 0x400 ;  /* 0x0000040000047882 */ /* 0x000fe20000000000 */
[----:B------:R-:W-:Y:S01]  /*38a0*/  UMOV UR5, URZ ;  /* 0x000000ff00057c82 */ /* 0x000fe20008000000 */
[----:B------:R-:W-:-:S12]  /*38b0*/  ULEA UR44, UR44, UR4, 0x18 ;  /* 0x000000042c2c7291 */ /* 0x000fd8000f8ec0ff */
.L_x_74:
[----:B------:R-:W-:Y:S02]  /*38c0*/  LEA R2, R8, UR44, 0x3 ;  /* 0x0000002c08027c11 */ /* 0x000fe4000f8e18ff */
[----:B------:R-:W-:-:S03]  /*38d0*/  SHF.L.U32 R5, R9, 0x1f, RZ ;  /* 0x0000001f09057819 */ /* 0x000fc600000006ff */
[----:B------:R-:W-:Y:S01]  /*38e0*/  VIADD R4, R2, 0x240 ;  /* 0x0000024002047836 */ /* 0x000fe20000000000 */
[----:B------:R-:W1:Y:S02]  /*38f0*/  SYNCS.PHASECHK.TRANS64.TRYWAIT P0, [R2+URZ+0x230], R5 ;  /* 0x00023005020075a7 */ /* 0x000e6400080011ff */
[----:B-1----:R-:W-:Y:S05]  /*3900*/  @!P0 BRA `(.L_x_71) ;  /* 0x0000006000148947 */ /* 0x002fea0003800000 */
.L_x_190:
[----:B------:R-:W-:Y:S01]  /*3910*/  ULEA UR4, UR5, UR44, 0x3 ;  /* 0x0000002c05047291 */ /* 0x000fe2000f8e18ff */
[----:B------:R-:W-:Y:S02]  /*3920*/  PRMT R4, RZ, 0x654, R4 ;  /* 0x00000654ff047816 */ /* 0x000fe40000000004 */
[----:B-1----:R-:W-:Y:S01]  /*3930*/  SHF.L.U32 R5, R12, 0x1f, RZ ;  /* 0x0000001f0c057819 */ /* 0x002fe200000006ff */
[----:B------:R-:W-:Y:S01]  /*3940*/  UIADD3 UR6, UPT, UPT, UR4, 0x1d0, URZ ;  /* 0x000001d004067890 */ /* 0x000fe2000fffe0ff */
[----:B------:R1:W-:Y:S05]  /*3950*/  SYNCS.ARRIVE.TRANS64.RED.A1T0 RZ, [R4+URZ], RZ ;  /* 0x000000ff04ff79a7 */ /* 0x0003ea00081004ff */
[----:B------:R-:W-:Y:S01]  /*3960*/  IMAD.U32 R7, RZ, RZ, UR6 ;  /* 0x00000006ff077e24 */ /* 0x000fe2000f8e00ff */
[----:B------:R-:W2:Y:S04]  /*3970*/  SYNCS.PHASECHK.TRANS64.TRYWAIT P0, [UR4+0x1e0], R5 ;  /* 0x0001e005ff0075a7 */ /* 0x000ea80008001104 */
[----:B------:R-:W-:Y:S01]  /*3980*/  PRMT R6, R0, 0x654, R7 ;  /* 0x0000065400067816 */ /* 0x000fe20000000007 */
[----:B-1----:R-:W-:Y:S01]  /*3990*/  @!P2 IMAD.MOV.U32 R4, RZ, RZ, 0x10 ;  /* 0x00000010ff04a424 */ /* 0x002fe200078e00ff */
[----:B--2---:R-:W-:Y:S06]  /*39a0*/  @!P0 BRA `(.L_x_72) ;  /* 0x0000006000008947 */ /* 0x004fec0003800000 */
.L_x_192:
[----:B------:R-:W-:Y:S01]  /*39b0*/  ULEA UR6, UR5, UR44, 0x4 ;  /* 0x0000002c05067291 */ /* 0x000fe2000f8e20ff */
[----:B------:R-:W-:Y:S01]  /*39c0*/  SEL R3, R6, R3, !P2 ;  /* 0x0000000306037207 */ /* 0x000fe20005000000 */
[----:B------:R-:W-:Y:S01]  /*39d0*/  UIADD3 UR7, UPT, UPT, UR4, 0x1d0, URZ ;  /* 0x000001d004077890 */ /* 0x000fe2000fffe0ff */
[----:B-1----:R-:W-:Y:S01]  /*39e0*/  LEA R2, R11, UR44, 0x3 ;  /* 0x0000002c0b027c11 */ /* 0x002fe2000f8e18ff */
[----:B------:R-:W-:Y:S01]  /*39f0*/  UIADD3 UR6, UPT, UPT, UR6, 0x260, URZ ;  /* 0x0000026006067890 */ /* 0x000fe2000fffe0ff */
[----:B------:R-:W-:Y:S01]  /*3a00*/  SHF.L.U32 R5, R10, 0x1f, RZ ;  /* 0x0000001f0a057819 */ /* 0x000fe200000006ff */
[----:B------:R1:W-:Y:S01]  /*3a10*/  @!P2 SYNCS.ARRIVE.TRANS64.RED RZ, [R3+URZ], R4 ;  /* 0x0000000403ffa9a7 */ /* 0x0003e200080004ff */
[----:B------:R-:W-:Y:S01]  /*3a20*/  UIADD3 UR4, UPT, UPT, UR5, 0x1, URZ ;  /* 0x0000000105047890 */ /* 0x000fe2000fffe0ff */
[----:B------:R-:W-:-:S03]  /*3a30*/  VIADD R8, R8, 0x1 ;  /* 0x0000000108087836 */ /* 0x000fc60000000000 */
[----:B------:R-:W-:Y:S02]  /*3a40*/  UISETP.NE.AND UP0, UPT, UR4, 0x2, UPT ;  /* 0x000000020400788c */ /* 0x000fe4000bf05270 */
[----:B------:R-:W-:Y:S06]  /*3a50*/  UGETNEXTWORKID.BROADCAST [UR6], [UR7] ;  /* 0x00000000060073ca */ /* 0x000fec0008000100 */
[----:B------:R-:W-:Y:S01]  /*3a60*/  USEL UR6, URZ, 0x1, UP0 ;  /* 0x00000001ff067887 */ /* 0x000fe20008000000 */
[----:B------:R-:W-:Y:S01]  /*3a70*/  ISETP.NE.AND P0, PT, R8, 0x2, PT ;  /* 0x000000020800780c */ /* 0x000fe20003f05270 */
[----:B------:R-:W-:Y:S01]  /*3a80*/  USEL UR5, UR4, URZ, UP0 ;  /* 0x000000ff04057287 */ /* 0x000fe20008000000 */
[----:B------:R-:W2:Y:S03]  /*3a90*/  SYNCS.PHASECHK.TRANS64.TRYWAIT P1, [R2+URZ+0x1d0], R5 ;  /* 0x0001d005020075a7 */ /* 0x000ea600080211ff */
[----:B------:R-:W-:Y:S01]  /*3aa0*/  LOP3.LUT R12, R12, UR6, RZ, 0x3c, !PT ;  /* 0x000000060c0c7c12 */ /* 0x000fe2000f8e3cff */
[----:B-12---:R-:W-:Y:S07]  /*3ab0*/  @!P1 BRA `(.L_x_73) ;  /* 0x0000005c00d49947 */ /* 0x006fee0003800000 */
.L_x_193:
[C---:B------:R-:W-:Y:S01]  /*3ac0*/  LEA R4, R11.reuse, UR44, 0x4 ;  /* 0x0000002c0b047c11 */ /* 0x040fe2000f8e20ff */
[----:B-1----:R-:W-:Y:S01]  /*3ad0*/  VIADD R2, R2, 0x1e0 ;  /* 0x000001e002027836 */ /* 0x002fe20000000000 */
[----:B------:R-:W-:Y:S01]  /*3ae0*/  SEL R8, R8, RZ, P0 ;  /* 0x000000ff08087207 */ /* 0x000fe20000000000 */
[----:B------:R-:W-:-:S03]  /*3af0*/  VIADD R11, R11, 0x1 ;  /* 0x000000010b0b7836 */ /* 0x000fc60000000000 */
[----:B------:R-:W1:Y:S01]  /*3b00*/  LDS.128 R4, [R4+0x260] ;  /* 0x0002600004047984 */ /* 0x000e620000000c00 */
[----:B------:R-:W-:Y:S02]  /*3b10*/  PRMT R2, RZ, 0x654, R2 ;  /* 0x00000654ff027816 */ /* 0x000fe40000000002 */
[C---:B------:R-:W-:Y:S01]  /*3b20*/  ISETP.NE.AND P1, PT, R11.reuse, 0x2, PT ;  /* 0x000000020b00780c */ /* 0x040fe20003f25270 */
[----:B------:R-:W-:Y:S01]  /*3b30*/  @!PT LDS RZ, [RZ] ;  /* 0x00000000fffff984 */ /* 0x000fe20000000800 */
[----:B------:R-:W-:Y:S01]  /*3b40*/  @!PT LDS RZ, [RZ] ;  /* 0x00000000fffff984 */ /* 0x000fe20000000800 */
[----:B------:R-:W-:Y:S01]  /*3b50*/  @!PT LDS RZ, [RZ] ;  /* 0x00000000fffff984 */ /* 0x000fe20000000800 */
[----:B------:R-:W-:Y:S01]  /*3b60*/  @!PT LDS RZ, [RZ] ;  /* 0x00000000fffff984 */ /* 0x000fe20000000800 */
[----:B------:R2:W-:Y:S06]  /*3b70*/  MEMBAR.ALL.CTA ;  /* 0x0000000000007992 */ /* 0x0005ec0000008000 */
[----:B--2---:R-:W2:Y:S01]  /*3b80*/  FENCE.VIEW.ASYNC.S ;  /* 0x00000000000073c6 */ /* 0x004ea20000000000 */
[----:B------:R-:W-:Y:S01]  /*3b90*/  SEL R11, R11, RZ, P1 ;  /* 0x000000ff0b0b7207 */ /* 0x000fe20000800000 */
[----:B--2---:R2:W-:Y:S01]  /*3ba0*/  SYNCS.ARRIVE.TRANS64.RED.A1T0 RZ, [R2+URZ], RZ ;  /* 0x000000ff02ff79a7 */ /* 0x0045e200081004ff */
[----:B-1----:R-:W-:-:S02]  /*3bb0*/  LOP3.LUT P3, RZ, R6, 0x1, RZ, 0xc0, !PT ;  /* 0x0000000106ff7812 */ /* 0x002fc4000786c0ff */
[----:B------:R-:W-:-:S04]  /*3bc0*/  SEL R5, RZ, 0x1, P1 ;  /* 0x00000001ff057807 */ /* 0x000fc80000800000 */
[----:B------:R-:W-:Y:S02]  /*3bd0*/  LOP3.LUT R10, R10, R5, RZ, 0x3c, !PT ;  /* 0x000000050a0a7212 */ /* 0x000fe400078e3cff */
[----:B--2---:R-:W-:-:S04]  /*3be0*/  SEL R2, RZ, 0x1, P0 ;  /* 0x00000001ff027807 */ /* 0x004fc80000000000 */
[----:B------:R-:W-:Y:S01]  /*3bf0*/  LOP3.LUT R9, R9, R2, RZ, 0x3c, !PT ;  /* 0x0000000209097212 */ /* 0x000fe200078e3cff */
[----:B------:R-:W-:Y:S06]  /*3c00*/  @P3 BRA `(.L_x_74) ;  /* 0xfffffffc002c3947 */ /* 0x000fec000383ffff */
[----:B------:R-:W-:Y:S01]  /*3c10*/  ULEA UR4, UR5, UR44, 0x3 ;  /* 0x0000002c05047291 */ /* 0x000fe2000f8e18ff */
[----:B------:R-:W-:-:S08]  /*3c20*/  SHF.L.U32 R3, R12, 0x1f, RZ ;  /* 0x0000001f0c037819 */ /* 0x000fd000000006ff */
[----:B------:R-:W1:Y:S02]  /*3c30*/  SYNCS.PHASECHK.TRANS64 P0, [UR4+0x1e0], R3 ;  /* 0x0001e003ff0075a7 */ /* 0x000e640008001004 */
[----:B-1----:R-:W-:Y:S05]  /*3c40*/  @P0 BRA `(.L_x_75) ;  /* 0x0000000000080947 */ /* 0x002fea0003800000 */
[----:B------:R-:W1:Y:S02]  /*3c50*/  SYNCS.PHASECHK.TRANS64.TRYWAIT P0, [UR4+0x1e0], R3 ;  /* 0x0001e003ff0075a7 */ /* 0x000e640008001104 */
[----:B-1----:R-:W-:Y:S05]  /*3c60*/  @!P0 BRA `(.L_x_76) ;  /* 0x0000005c007c8947 */ /* 0x002fea0003800000 */
.L_x_75:
[----:B------:R-:W-:-:S04]  /*3c70*/  UIADD3 UR6, UPT, UPT, UR5, 0x1, URZ ;  /* 0x0000000105067890 */ /* 0x000fc8000fffe0ff */
[----:B------:R-:W-:-:S04]  /*3c80*/  UISETP.NE.AND UP0, UPT, UR6, 0x2, UPT ;  /* 0x000000020600788c */ /* 0x000fc8000bf05270 */
[----:B------:R-:W-:Y:S02]  /*3c90*/  USEL UR7, URZ, 0x1, UP0 ;  /* 0x00000001ff077887 */ /* 0x000fe40008000000 */
[----:B------:R-:W-:-:S04]  /*3ca0*/  USEL UR6, UR6, URZ, UP0 ;  /* 0x000000ff06067287 */ /* 0x000fc80008000000 */
[----:B------:R-:W-:Y:S01]  /*3cb0*/  ULEA UR6, UR6, UR44, 0x3 ;  /* 0x0000002c06067291 */ /* 0x000fe2000f8e18ff */
[----:B-1----:R-:W-:-:S04]  /*3cc0*/  LOP3.LUT R3, R12, UR7, RZ, 0x3c, !PT ;  /* 0x000000070c037c12 */ /* 0x002fc8000f8e3cff */
[----:B------:R-:W-:-:S04]  /*3cd0*/  SHF.L.U32 R0, R3, 0x1f, RZ ;  /* 0x0000001f03007819 */ /* 0x000fc800000006ff */
[----:B------:R-:W1:Y:S02]  /*3ce0*/  SYNCS.PHASECHK.TRANS64 P0, [UR6+0x1e0], R0 ;  /* 0x0001e000ff0075a7 */ /* 0x000e640008001006 */
[----:B-1----:R-:W-:Y:S05]  /*3cf0*/  @P0 EXIT ;  /* 0x000000000000094d */ /* 0x002fea0003800000 */
[----:B------:R-:W-:Y:S02]  /*3d00*/  SHF.L.U32 R3, R3, 0x1f, RZ ;  /* 0x0000001f03037819 */ /* 0x000fe400000006ff */
[----:B------:R-:W-:-:S07]  /*3d10*/  MOV R0, UR6 ;  /* 0x0000000600007c02 */ /* 0x000fce0008000f00 */
.L_x_77:
[----:B-1----:R1:W2:Y:S02]  /*3d20*/  SYNCS.PHASECHK.TRANS64.TRYWAIT P0, [R0+URZ+0x1e0], R3 ;  /* 0x0001e003000075a7 */ /* 0x0022a400080011ff */
[----:B--2---:R-:W-:Y:S05]  /*3d30*/  @!P0 NANOSLEEP.SYNCS 0x989680 ;  /* 0x009896800000895d */ /* 0x004fea0003900000 */
[----:B------:R-:W2:Y:S02]  /*3d40*/  @!P0 SYNCS.PHASECHK.TRANS64 P0, [R0+URZ+0x1e0], R3 ;  /* 0x0001e003000085a7 */ /* 0x000ea400080010ff */
[----:B--2---:R-:W-:Y:S05]  /*3d50*/  @P0 EXIT ;  /* 0x000000000000094d */ /* 0x004fea0003800000 */
[----:B------:R-:W-:Y:S05]  /*3d60*/  BRA `(.L_x_77) ;  /* 0xfffffffc00ec7947 */ /* 0x000fea000383ffff */
.L_x_70:
[----:B------:R-:W-:Y:S05]  /*3d70*/  BRA.U UP5, `(.L_x_78) ;  /* 0x0000000d057c7547 */ /* 0x000fea000b800000 */
[----:B------:R-:W-:Y:S01]  /*3d80*/  UMOV UR4, 0x40 ;  /* 0x0000004000047882 */ /* 0x000fe20000000000 */
[----:B------:R-:W-:Y:S01]  /*3d90*/  NOP ;  /* 0x0000000000007918 */ /* 0x000fe20000000000 */
[----:B------:R-:W-:-:S03]  /*3da0*/  ULEA UR5, UR44, UR4, 0x18 ;  /* 0x000000042c057291 */ /* 0x000fc6000f8ec0ff */
[----:B------:R-:W-:Y:S02]  /*3db0*/  UMOV UR4, 0x400 ;  /* 0x0000040000047882 */ /* 0x000fe40000000000 */
[----:B------:R-:W-:-:S04]  /*3dc0*/  ULEA UR44, UR44, UR4, 0x18 ;  /* 0x000000042c2c7291 */ /* 0x000fc8000f8ec0ff */
[----:B------:R-:W1:Y:S02]  /*3dd0*/  LDS.U8 R0, [UR5+0x1c] ;  /* 0x00001c05ff007984 */ /* 0x000e640008000000 */
[----:B-1----:R-:W-:-:S13]  /*3de0*/  ISETP.NE.AND P0, PT, R0, RZ, PT ;  /* 0x000000ff0000720c */ /* 0x002fda0003f05270 */
[----:B------:R-:W-:Y:S05]  /*3df0*/  @P0 BRA `(.L_x_79) ;  /* 0x0000000000580947 */ /* 0x000fea0003800000 */
[----:B------:R-:W-:-:S13]  /*3e00*/  ELECT P0, URZ, PT ;  /* 0x0000000000ff782f */ /* 0x000fda0003800000 */
[----:B------:R-:W-:Y:S05]  /*3e10*/  @!P0 BRA `(.L_x_80) ;  /* 0x0000000000608947 */ /* 0x000fea0003800000 */
[----:B------:R-:W-:Y:S01]  /*3e20*/  UMOV UR4, 0x10 ;  /* 0x0000001000047882 */ /* 0x000fe20000000000 */
[----:B------:R-:W-:Y:S01]  /*3e30*/  HFMA2 R0, -RZ, RZ, 0, 5.9604644775390625e-08 ;  /* 0x00000001ff007431 */ /* 0x000fe200000001ff */
[----:B------:R-:W-:-:S03]  /*3e40*/  MOV R3, 0xffff ;  /* 0x0000ffff00037802 */ /* 0x000fc60000000f00 */
[----:B------:R-:W-:Y:S04]  /*3e50*/  DEPBAR.LE SB1, 0x36 ;  /* 0x00009d800000791a */ /* 0x000fe80000000000 */
[----:B------:R-:W1:Y:S02]  /*3e60*/  UTCATOMSWS.FIND_AND_SET.ALIGN UP0, UR4, UR4 ;  /* 0x00000004000475e3 */ /* 0x000e640008000800 */
[----:B-1----:R-:W-:Y:S01]  /*3e70*/  MOV R4, UR4 ;  /* 0x0000000400047c02 */ /* 0x002fe20008000f00 */
[----:B------:R-:W-:Y:S06]  /*3e80*/  BRA.U UP0, `(.L_x_81) ;  /* 0x0000000100187547 */ /* 0x000fec000b800000 */
.L_x_82:
[----:B------:R-:W-:Y:S05]  /*3e90*/  NANOSLEEP 0x64 ;  /* 0x000000640000795d */ /* 0x000fea0003800000 */
[----:B------:R-:W-:-:S05]  /*3ea0*/  UMOV UR4, 0x10 ;  /* 0x0000001000047882 */ /* 0x000fca0000000000 */
[----:B------:R-:W-:Y:S04]  /*3eb0*/  DEPBAR.LE SB1, 0x36 ;  /* 0x00009d800000791a */ /* 0x000fe80000000000 */
[----:B------:R-:W1:Y:S02]  /*3ec0*/  UTCATOMSWS.FIND_AND_SET.ALIGN UP0, UR4, UR4 ;  /* 0x00000004000475e3 */ /* 0x000e640008000800 */
[----:B-1----:R-:W-:Y:S01]  /*3ed0*/  MOV R4, UR4 ;  /* 0x0000000400047c02 */ /* 0x002fe20008000f00 */
[----:B------:R-:W-:Y:S05]  /*3ee0*/  BRA.U !UP0, `(.L_x_82) ;  /* 0xfffffffd08e87547 */ /* 0x000fea000b83ffff */
.L_x_81:
[-C--:B------:R-:W-:Y:S02]  /*3ef0*/  SHF.L.U32 R3, R3, R4.reuse, RZ ;  /* 0x0000000403037219 */ /* 0x080fe400000006ff */
[----:B------:R-:W-:Y:S01]  /*3f00*/  SHF.L.U32 R0, R0, R4, RZ ;  /* 0x0000000400007219 */ /* 0x000fe200000006ff */
[----:B------:R-:W-:Y:S02]  /*3f10*/  IMAD.SHL.U32 R4, R4, 0x20, RZ ;  /* 0x0000002004047824 */ /* 0x000fe400078e00ff */
[----:B------:R1:W-:Y:S04]  /*3f20*/  ATOMS.OR RZ, [UR5+0x14], R3 ;  /* 0x00001403ffff798c */ /* 0x0003e8000b000005 */
[----:B------:R1:W-:Y:S04]  /*3f30*/  ATOMS.OR RZ, [UR5+0x18], R0 ;  /* 0x00001800ffff798c */ /* 0x0003e8000b000005 */
[----:B------:R1:W-:Y:S01]  /*3f40*/  STS [UR44+0x280], R4 ;  /* 0x00028004ff007988 */ /* 0x0003e2000800082c */
[----:B------:R-:W-:Y:S05]  /*3f50*/  BRA `(.L_x_80) ;  /* 0x0000000000107947 */ /* 0x000fea0003800000 */
.L_x_79:
[----:B------:R-:W-:Y:S02]  /*3f60*/  MOV R0, 0xffffffff ;  /* 0xffffffff00007802 */ /* 0x000fe40000000f00 */
[----:B------:R-:W-:-:S03]  /*3f70*/  MOV R4, 0x3fa0 ;  /* 0x00003fa000047802 */ /* 0x000fc60000000f00 */
[----:B------:R1:W-:Y:S04]  /*3f80*/  STS [UR44+0x280], R0 ;  /* 0x00028000ff007988 */ /* 0x0003e8000800082c */
[----:B-1---5:R-:W-:Y:S05]  /*3f90*/  CALL.REL.NOINC `($__internal_1_$__cuda_sm10x_tcgen05_guardrail_trap_phase_invalid_during_alloc) ;  /* 0x0000006000107944 */ /* 0x022fea0003c00000 */
.L_x_80:
[----:B------:R-:W-:Y:S05]  /*3fa0*/  WARPSYNC.ALL ;  /* 0x0000000000007948 */ /* 0x000fea0003800000 */
[----:B------:R-:W2:Y:S01]  /*3fb0*/  S2UR UR4, SR_CgaCtaId ;  /* 0x00000000000479c3 */ /* 0x000ea20000008800 */
[----:B------:R-:W-:Y:S01]  /*3fc0*/  UMOV UR14, 0x400 ;  /* 0x00000400000e7882 */ /* 0x000fe20000000000 */
[----:B------:R-:W-:-:S06]  /*3fd0*/  NOP ;  /* 0x0000000000007918 */ /* 0x000fcc0000000000 */
[----:B------:R-:W-:Y:S06]  /*3fe0*/  BAR.ARV 0x6, 0xa0 ;  /* 0x0182800000007b1d */ /* 0x000fec0000002000 */
[----:B------:R-:W3:Y:S01]  /*3ff0*/  LDCU UR5, c[0x0][0x38c] ;  /* 0x00007180ff0577ac */ /* 0x000ee20008000800 */
[----:B------:R-:W-:Y:S01]  /*4000*/  LOP3.LUT R2, R2, 0xffff, RZ, 0xc0, !PT ;  /* 0x0000ffff02027812 */ /* 0x000fe200078ec0ff */
[----:B------:R-:W-:Y:S01]  /*4010*/  IMAD.MOV.U32 R11, RZ, RZ, 0x1 ;  /* 0x00000001ff0b7424 */ /* 0x000fe200078e00ff */
[----:B------:R-:W-:Y:S01]  /*4020*/  CS2R R8, SRZ ;  /* 0x0000000000087805 */ /* 0x000fe2000001ff00 */
[----:B------:R-:W4:Y:S01]  /*4030*/  LDCU UR8, c[0x0][0x38c] ;  /* 0x00007180ff0877ac */ /* 0x000f220008000800 */
[----:B------:R-:W-:Y:S01]  /*4040*/  R2UR UR16, R2 ;  /* 0x00000000021072ca */ /* 0x000fe200000e0000 */
[----:B------:R-:W-:Y:S01]  /*4050*/  IMAD.MOV.U32 R10, RZ, RZ, RZ ;  /* 0x000000ffff0a7224 */ /* 0x000fe200078e00ff */
[----:B------:R-:W-:Y:S01]  /*4060*/  UMOV UR18, URZ ;  /* 0x000000ff00127c82 */ /* 0x000fe20008000000 */
[----:B------:R-:W-:Y:S01]  /*4070*/  UMOV UR11, URZ ;  /* 0x000000ff000b7c82 */ /* 0x000fe20008000000 */
[----:B--2---:R-:W-:Y:S01]  /*4080*/  ULEA UR14, UR4, UR14, 0x18 ;  /* 0x0000000e040e7291 */ /* 0x004fe2000f8ec0ff */
[----:B------:R-:W-:Y:S01]  /*4090*/  UMOV UR20, 0x0 ;  /* 0x0000000000147882 */ /* 0x000fe20000000000 */
[----:B------:R-:W-:-:S02]  /*40a0*/  UMOV UR21, 0x4280490 ;  /* 0x0428049000157882 */ /* 0x000fc40000000000 */
[----:B------:R-:W-:Y:S02]  /*40b0*/  UIADD3 UR6, UPT, UPT, UR14, 0xa600, URZ ;  /* 0x0000a6000e067890 */ /* 0x000fe4000fffe0ff */
[----:B------:R-:W-:Y:S02]  /*40c0*/  UIADD3 UR7, UPT, UPT, UR14, 0x17600, URZ ;  /* 0x000176000e077890 */ /* 0x000fe4000fffe0ff */
[----:B---3--:R-:W-:Y:S01]  /*40d0*/  UIADD3 UR5, UPT, UPT, UR5, 0xf, URZ ;  /* 0x0000000f05057890 */ /* 0x008fe2000fffe0ff */
[----:B-1----:R-:W1:Y:S01]  /*40e0*/  LDS R0, [UR14+0x280] ;  /* 0x0002800eff007984 */ /* 0x002e620008000800 */
[----:B------:R-:W-:Y:S02]  /*40f0*/  USHF.R.U32.HI UR6, URZ, 0x4, UR6 ;  /* 0x00000004ff067899 */ /* 0x000fe40008011606 */
[----:B------:R-:W-:Y:S02]  /*4100*/  USHF.R.S32.HI UR4, URZ, 0x1f, UR5 ;  /* 0x0000001fff047899 */ /* 0x000fe40008011405 */
[----:B------:R-:W-:-:S02]  /*4110*/  ULOP3.LUT UR6, UR6, 0x3fff, URZ, 0xc0, !UPT ;  /* 0x00003fff06067892 */ /* 0x000fc4000f8ec0ff */
[----:B------:R-:W-:Y:S02]  /*4120*/  ULEA.HI UR4, UR4, UR5, URZ, 0x4 ;  /* 0x0000000504047291 */ /* 0x000fe4000f8f20ff */
[----:B------:R-:W-:Y:S02]  /*4130*/  USHF.R.U32.HI UR5, URZ, 0x4, UR7 ;  /* 0x00000004ff057899 */ /* 0x000fe40008011607 */
[----:B------:R-:W-:Y:S02]  /*4140*/  USHF.R.S32.HI UR22, URZ, 0x4, UR4 ;  /* 0x00000004ff167899 */ /* 0x000fe40008011404 */
[----:B------:R-:W-:Y:S02]  /*4150*/  ULOP3.LUT UR4, UR5, 0x3fff, URZ, 0xc0, !UPT ;  /* 0x00003fff05047892 */ /* 0x000fe4000f8ec0ff */
[----:B------:R-:W-:Y:S02]  /*4160*/  UISETP.LT.AND UP0, UPT, UR22, 0x1, UPT ;  /* 0x000000011600788c */ /* 0x000fe4000bf01270 */
[----:B------:R-:W-:-:S02]  /*4170*/  ULOP3.LUT UR17, UR6, 0x10000, URZ, 0xfc, !UPT ;  /* 0x0001000006117892 */ /* 0x000fc4000f8efcff */
[----:B------:R-:W-:Y:S02]  /*4180*/  USEL UR23, UR22, 0x1, !UP0 ;  /* 0x0000000116177887 */ /* 0x000fe4000c000000 */
[----:B------:R-:W-:Y:S02]  /*4190*/  ULOP3.LUT UR4, UR4, 0x10000, URZ, 0xfc, !UPT ;  /* 0x0001000004047892 */ /* 0x000fe4000f8efcff */
[----:B------:R-:W-:Y:S02]  /*41a0*/  UIADD3 UR23, UPT, UPT, -UR23, URZ, URZ ;  /* 0x000000ff17177290 */ /* 0x000fe4000fffe1ff */
[----:B----4-:R-:W-:Y:S01]  /*41b0*/  UISETP.GE.AND UP4, UPT, UR8, 0x1, UPT ;  /* 0x000000010800788c */ /* 0x010fe2000bf86270 */
[----:B-1----:R-:W-:-:S15]  /*41c0*/  R2UR UR24, R0 ;  /* 0x00000000001872ca */ /* 0x002fde00000e0000 */
.L_x_89:
[----:B------:R-:W-:Y:S02]  /*41d0*/  LEA R0, R10, UR14, 0x3 ;  /* 0x0000000e0a007c11 */ /* 0x000fe4000f8e18ff */
[----:B------:R-:W-:Y:S02]  /*41e0*/  SHF.L.U32 R5, R9, 0x1f, RZ ;  /* 0x0000001f09057819 */ /* 0x000fe400000006ff */
[----:B------:R-:W-:Y:S01]  /*41f0*/  PLOP3.LUT P0, PT, PT, PT, UP4, 0x80, 0x8 ;  /* 0x000000000008781c */ /* 0x000fe20003f0f048 */
[----:B------:R-:W-:Y:S01]  /*4200*/  VIADD R3, R0, 0x1e0 ;  /* 0x000001e000037836 */ /* 0x000fe20000000000 */
[----:B-1----:R-:W1:Y:S02]  /*4210*/  SYNCS.PHASECHK.TRANS64.TRYWAIT P1, [R0+URZ+0x1d0], R5 ;  /* 0x0001d005000075a7 */ /* 0x002e6400080211ff */
[----:B-1-3--:R-:W-:Y:S09]  /*4220*/  @!P1 BRA `(.L_x_83) ;  /* 0x0000005800249947 */ /* 0x00aff20003800000 */
.L_x_195:
[----:B------:R-:W-:Y:S01]  /*4230*/  LEA R4, R10, UR14, 0x4 ;  /* 0x0000000e0a047c11 */ /* 0x000fe2000f8e20ff */
[----:B------:R-:W-:Y:S01]  /*4240*/  @UP4 ULEA UR5, UR11, UR14, 0x3 ;  /* 0x0000000e0b054291 */ /* 0x000fe2000f8e18ff */
[----:B------:R-:W-:Y:S01]  /*4250*/  PLOP3.LUT P2, PT, PT, PT, PT, 0x80, 0x8 ;  /* 0x000000000008781c */ /* 0x000fe20003f4f070 */
[----:B------:R-:W-:Y:S01]  /*4260*/  ULEA UR19, UR18, UR14, 0x3 ;  /* 0x0000000e12137291 */ /* 0x000fe2000f8e18ff */
[----:B------:R-:W-:Y:S02]  /*4270*/  PRMT R3, RZ, 0x654, R3 ;  /* 0x00000654ff037816 */ /* 0x000fe40000000003 */
[----:B-1----:R-:W1:Y:S01]  /*4280*/  LDS.128 R4, [R4+0x260] ;  /* 0x0002600004047984 */ /* 0x002e620000000c00 */
[----:B------:R-:W-:Y:S02]  /*4290*/  @P0 SHF.L.U32 R2, R8, 0x1f, RZ ;  /* 0x0000001f08020819 */ /* 0x000fe400000006ff */
[----:B------:R-:W-:Y:S01]  /*42a0*/  SHF.L.U32 R0, R11, 0x1f, RZ ;  /* 0x0000001f0b007819 */ /* 0x000fe200000006ff */
[----:B------:R-:W-:Y:S01]  /*42b0*/  @!PT LDS RZ, [RZ] ;  /* 0x00000000fffff984 */ /* 0x000fe20000000800 */
[----:B------:R-:W-:Y:S01]  /*42c0*/  @!PT LDS RZ, [RZ] ;  /* 0x00000000fffff984 */ /* 0x000fe20000000800 */
[----:B------:R-:W-:Y:S01]  /*42d0*/  @!PT LDS RZ, [RZ] ;  /* 0x00000000fffff984 */ /* 0x000fe20000000800 */
[----:B------:R-:W-:Y:S01]  /*42e0*/  @!PT LDS RZ, [RZ] ;  /* 0x00000000fffff984 */ /* 0x000fe20000000800 */
[----:B------:R2:W-:Y:S06]  /*42f0*/  MEMBAR.ALL.CTA ;  /* 0x0000000000007992 */ /* 0x0005ec0000008000 */
[----:B--2---:R-:W2:Y:S02]  /*4300*/  FENCE.VIEW.ASYNC.S ;  /* 0x00000000000073c6 */ /* 0x004ea40000000000 */
[----:B--2---:R2:W-:Y:S01]  /*4310*/  SYNCS.ARRIVE.TRANS64.RED.A1T0 RZ, [R3+URZ], RZ ;  /* 0x000000ff03ff79a7 */ /* 0x0045e200081004ff */
[----:B------:R2:W3:Y:S01]  /*4320*/  @P0 SYNCS.PHASECHK.TRANS64.TRYWAIT P2, [UR5], R2 ;  /* 0x00000002ff0005a7 */ /* 0x0004e20008041105 */
[----:B-1----:R-:W-:Y:S01]  /*4330*/  LOP3.LUT P1, RZ, R6, 0x1, RZ, 0xc0, !PT ;  /* 0x0000000106ff7812 */ /* 0x002fe2000782c0ff */
[----:B------:R-:W1:Y:S02]  /*4340*/  SYNCS.PHASECHK.TRANS64.TRYWAIT P0, [UR19+0x210], R0 ;  /* 0x00021000ff0075a7 */ /* 0x000e640008001113 */
[----:B-123--:R-:W-:Y:S10]  /*4350*/  @!P0 BRA `(.L_x_84) ;  /* 0x0000005400ec8947 */ /* 0x00eff40003800000 */
.L_x_197:
[----:B------:R-:W-:Y:S01]  /*4360*/  IADD3 R10, PT, PT, R10, 0x1, RZ ;  /* 0x000000010a0a7810 */ /* 0x000fe20007ffe0ff */
[----:B------:R-:W-:Y:S06]  /*4370*/  BRA.U !UP4, `(.L_x_85) ;  /* 0x000000010c9c7547 */ /* 0x000fec000b800000 */
[----:B------:R-:W-:Y:S02]  /*4380*/  ULEA.HI UR5, UR18, UR18, URZ, 0x1 ;  /* 0x0000001212057291 */ /* 0x000fe4000f8f08ff */
[----:B------:R-:W-:Y:S02]  /*4390*/  UPLOP3.LUT UP2, UPT, UPT, UPT, UPT, 0x40, 0x4 ;  /* 0x000000000004789c */ /* 0x000fe40003f4e870 */
[----:B------:R-:W-:Y:S02]  /*43a0*/  USHF.R.U32.HI UR6, URZ, 0x1, UR5 ;  /* 0x00000001ff067899 */ /* 0x000fe40008011605 */
[----:B------:R-:W-:Y:S02]  /*43b0*/  ULOP3.LUT UR15, UR5, 0xffe, URZ, 0xc0, !UPT ;  /* 0x00000ffe050f7892 */ /* 0x000fe4000f8ec0ff */
[----:B------:R-:W-:Y:S02]  /*43c0*/  UIMAD UR5, UR6, 0xa0, UR24 ;  /* 0x000000a0060578a4 */ /* 0x000fe4000f8e0218 */
[----:B------:R-:W-:Y:S01]  /*43d0*/  UIADD3 UR15, UPT, UPT, -UR15, UR18, URZ ;  /* 0x000000120f0f7290 */ /* 0x000fe2000fffe1ff */
[----:B------:R-:W-:Y:S01]  /*43e0*/  UMOV UR13, UR23 ;  /* 0x00000017000d7c82 */ /* 0x000fe20008000000 */
[----:B------:R-:W-:-:S02]  /*43f0*/  UMOV UR12, UR22 ;  /* 0x00000016000c7c82 */ /* 0x000fc40008000000 */
[----:B------:R-:W-:-:S03]  /*4400*/  ULEA UR15, UR15, UR5, 0x14 ;  /* 0x000000050f0f7291 */ /* 0x000fc6000f8ea0ff */
[----:B------:R-:W-:-:S09]  /*4410*/  UMOV UR5, UR11 ;  /* 0x0000000b00057c82 */ /* 0x000fd20008000000 */
.L_x_88:
[----:B------:R-:W-:Y:S02]  /*4420*/  UIADD3 UR13, UPT, UPT, UR13, 0x1, URZ ;  /* 0x000000010d0d7890 */ /* 0x000fe4000fffe0ff */
[----:B--2---:R-:W-:Y:S02]  /*4430*/  ULEA UR7, UR5, UR14, 0x3 ;  /* 0x0000000e05077291 */ /* 0x004fe4000f8e18ff */
[----:B------:R-:W-:Y:S01]  /*4440*/  UISETP.NE.AND UP3, UPT, UR13, URZ, UPT ;  /* 0x000000ff0d00728c */ /* 0x000fe2000bf65270 */
[----:B---3--:R-:W-:Y:S10]  /*4450*/  @P2 BRA `(.L_x_86) ;  /* 0x00000000000c2947 */ /* 0x008ff40003800000 */
[----:B-1----:R-:W-:Y:S04]  /*4460*/  SHF.L.U32 R3, R8, 0x1f, RZ ;  /* 0x0000001f08037819 */ /* 0x002fe800000006ff */
[----:B------:R-:W1:Y:S02]  /*4470*/  SYNCS.PHASECHK.TRANS64.TRYWAIT P0, [UR7], R3 ;  /* 0x00000003ff0075a7 */ /* 0x000e640008001107 */
[----:B-1----:R-:W-:Y:S05]  /*4480*/  @!P0 BRA `(.L_x_87) ;  /* 0x0000005400b88947 */ /* 0x002fea0003800000 */
.L_x_86:
[----:B------:R-:W-:Y:S01]  /*4490*/  UISETP.NE.AND UP0, UPT, UR12, 0x1, UPT ;  /* 0x000000010c00788c */ /* 0x000fe2000bf05270 */
[----:B------:R-:W-:Y:S01]  /*44a0*/  PLOP3.LUT P2, PT, PT, PT, PT, 0x80, 0x8 ;  /* 0x000000000008781c */ /* 0x000fe20003f4f070 */
[----:B------:R-:W-:Y:S02]  /*44b0*/  UIADD3 UR6, UPT, UPT, UR5, 0x1, URZ ;  /* 0x0000000105067890 */ /* 0x000fe4000fffe0ff */
[----:B------:R-:W-:Y:S02]  /*44c0*/  UIADD3 UR12, UPT, UPT, UR12, -0x1, URZ ;  /* 0xffffffff0c0c7890 */ /* 0x000fe4000fffe0ff */
[----:B------:R-:W-:Y:S01]  /*44d0*/  UISETP.NE.AND UP1, UPT, UR6, 0x1a, UPT ;  /* 0x0000001a0600788c */ /* 0x000fe2000bf25270 */
[----:B------:R-:W-:Y:S01]  /*44e0*/  PLOP3.LUT P0, PT, PT, PT, UP0, 0x80, 0x8 ;  /* 0x000000000008781c */ /* 0x000fe20003f0f008 */
[----:B------:R-:W-:Y:S02]  /*44f0*/  UMOV UR9, 0xc0004010 ;  /* 0xc000401000097882 */ /* 0x000fe40000000000 */
[----:B------:R-:W-:Y:S02]  /*4500*/  USEL UR8, URZ, 0x1, UP1 ;  /* 0x00000001ff087887 */ /* 0x000fe40008800000 */
[----:B------:R-:W-:Y:S02]  /*4510*/  USEL UR11, UR6, URZ, UP1 ;  /* 0x000000ff060b7287 */ /* 0x000fe40008800000 */
[----:B------:R-:W-:Y:S02]  /*4520*/  UIMAD UR6, UR5, 0x140, UR4 ;  /* 0x00000140050678a4 */ /* 0x000fe4000f8e0204 */
[----:B------:R-:W-:Y:S01]  /*4530*/  @UP0 ULEA UR10, UR11, UR14, 0x3 ;  /* 0x0000000e0b0a0291 */ /* 0x000fe2000f8e18ff */
[----:B------:R-:W-:Y:S01]  /*4540*/  LOP3.LUT R8, R8, UR8, RZ, 0x3c, !PT ;  /* 0x0000000808087c12 */ /* 0x000fe2000f8e3cff */
[----:B------:R-:W-:Y:S03]  /*4550*/  ULEA UR8, UR5, UR17, 0x7 ;  /* 0x0000001105087291 */ /* 0x000fe6000f8e38ff */
[----:B-1----:R-:W-:Y:S01]  /*4560*/  @P0 SHF.L.U32 R0, R8, 0x1f, RZ ;  /* 0x0000001f08000819 */ /* 0x002fe200000006ff */
[----:B------:R-:W-:Y:S03]  /*4570*/  UMOV UR5, UR11 ;  /* 0x0000000b00057c82 */ /* 0x000fe60008000000 */
[----:B------:R2:W3:Y:S01]  /*4580*/  @P0 SYNCS.PHASECHK.TRANS64.TRYWAIT P2, [UR10], R0 ;  /* 0x00000000ff0005a7 */ /* 0x0004e2000804110a */
[----:B------:R-:W-:Y:S03]  /*4590*/  UIADD3 UR10, UPT, UPT, UR7, 0xd0, URZ ;  /* 0x000000d0070a7890 */ /* 0x000fe6000fffe0ff */
[----:B------:R-:W-:Y:S02]  /*45a0*/  UMOV UR7, 0xc0004010 ;  /* 0xc000401000077882 */ /* 0x000fe40000000000 */
[----:B------:R2:W-:Y:S01]  /*45b0*/  UTCHMMA gdesc[UR8], gdesc[UR6], tmem[UR15], tmem[UR20], idesc[UR21], UP2 ;  /* 0x00ff1406080075ea */ /* 0x0005e2000900000f */
[----:B------:R-:W-:Y:S03]  /*45c0*/  UPLOP3.LUT UP2, UPT, UPT, UPT, UPT, 0x80, 0x8 ;  /* 0x000000000008789c */ /* 0x000fe60003f4f070 */
[----:B------:R2:W-:Y:S01]  /*45d0*/  UTCBAR.MULTICAST [UR10], URZ, UR16 ;  /* 0x000000ff0a0073e9 */ /* 0x0005e20008000810 */
[----:B------:R-:W-:Y:S07]  /*45e0*/  BRA.U UP3, `(.L_x_88) ;  /* 0xfffffffd038c7547 */ /* 0x000fee000b83ffff */
.L_x_85:
[----:B------:R-:W-:Y:S01]  /*45f0*/  UIADD3 UR5, UPT, UPT, UR18, 0x1, URZ ;  /* 0x0000000112057890 */ /* 0x000fe2000fffe0ff */
[C---:B------:R-:W-:Y:S01]  /*4600*/  ISETP.NE.AND P0, PT, R10.reuse, 0x2, PT ;  /* 0x000000020a00780c */ /* 0x040fe20003f05270 */
[----:B--2---:R-:W-:Y:S02]  /*4610*/  UIADD3 UR6, UPT, UPT, UR19, 0x1f0, URZ ;  /* 0x000001f013067890 */ /* 0x004fe4000fffe0ff */
[----:B------:R-:W-:Y:S01]  /*4620*/  UISETP.NE.AND UP0, UPT, UR5, 0x4, UPT ;  /* 0x000000040500788c */ /* 0x000fe2000bf05270 */
[----:B-1----:R-:W-:Y:S02]  /*4630*/  SEL R0, RZ, 0x1, P0 ;  /* 0x00000001ff007807 */ /* 0x002fe40000000000 */
[----:B------:R-:W-:Y:S01]  /*4640*/  SEL R10, R10, RZ, P0 ;  /* 0x000000ff0a0a7207 */ /* 0x000fe20000000000 */
[----:B------:R-:W-:Y:S01]  /*4650*/  USEL UR7, URZ, 0x1, UP0 ;  /* 0x00000001ff077887 */ /* 0x000fe20008000000 */
[----:B------:R-:W-:Y:S01]  /*4660*/  LOP3.LUT R9, R9, R0, RZ, 0x3c, !PT ;  /* 0x0000000009097212 */ /* 0x000fe200078e3cff */
[----:B------:R-:W-:Y:S01]  /*4670*/  USEL UR18, UR5, URZ, UP0 ;  /* 0x000000ff05127287 */ /* 0x000fe20008000000 */
[----:B------:R1:W-:Y:S03]  /*4680*/  UTCBAR [UR6], URZ ;  /* 0x000000ff060073e9 */ /* 0x0003e600080000ff */
[----:B------:R-:W-:Y:S01]  /*4690*/  LOP3.LUT R11, R11, UR7, RZ, 0x3c, !PT ;  /* 0x000000070b0b7c12 */ /* 0x000fe2000f8e3cff */
[----:B------:R-:W-:Y:S07]  /*46a0*/  @P1 BRA `(.L_x_89) ;  /* 0xfffffff800c81947 */ /* 0x000fee000383ffff */
[----:B------:R-:W2:Y:S01]  /*46b0*/  S2UR UR8, SR_CgaCtaId ;  /* 0x00000000000879c3 */ /* 0x000ea20000008800 */
[----:B------:R-:W-:Y:S01]  /*46c0*/  ELECT P0, URZ, PT ;  /* 0x0000000000ff782f */ /* 0x000fe20003800000 */
[----:B------:R-:W-:Y:S01]  /*46d0*/  IMAD.MOV.U32 R0, RZ, RZ, 0x1 ;  /* 0x00000001ff007424 */ /* 0x000fe200078e00ff */
[----:B------:R-:W-:Y:S01]  /*46e0*/  UIADD3 UR14, UPT, UPT, UR14, 0x210, URZ ;  /* 0x000002100e0e7890 */ /* 0x000fe2000fffe0ff */
[----:B------:R-:W-:Y:S01]  /*46f0*/  SHF.L.U32 R3, R11, 0x1f, RZ ;  /* 0x0000001f0b037819 */ /* 0x000fe200000006ff */
[----:B------:R-:W-:-:S03]  /*4700*/  UMOV UR4, 0x40 ;  /* 0x0000004000047882 */ /* 0x000fc60000000000 */
[----:B------:R-:W-:Y:S01]  /*4710*/  UVIRTCOUNT.DEALLOC.SMPOOL 0x80 ;  /* 0x000000800000784c */ /* 0x000fe20000000000 */
[----:B--2---:R-:W-:Y:S02]  /*4720*/  ULEA UR8, UR8, UR4, 0x18 ;  /* 0x0000000408087291 */ /* 0x004fe4000f8ec0ff */
[----:B------:R-:W-:-:S07]  /*4730*/  ULEA UR4, UR18, UR14, 0x3 ;  /* 0x0000000e12047291 */ /* 0x000fce000f8e18ff */
[----:B------:R2:W-:Y:S02]  /*4740*/  @P0 STS.U8 [UR8+0x1c], R0 ;  /* 0x00001c00ff000988 */ /* 0x0005e40008000008 */
[----:B------:R-:W4:Y:S02]  /*4750*/  SYNCS.PHASECHK.TRANS64.TRYWAIT P0, [UR4], R3 ;  /* 0x00000003ff0075a7 */ /* 0x000f240008001104 */
[----:B--2-4-:R-:W-:Y:S05]  /*4760*/  @!P0 BRA `(.L_x_90) ;  /* 0x0000005400188947 */ /* 0x014fea0003800000 */
.L_x_200:
[----:B------:R-:W-:-:S04]  /*4770*/  UIADD3 UR4, UPT, UPT, UR18, 0x1, URZ ;  /* 0x0000000112047890 */ /* 0x000fc8000fffe0ff */
[----:B------:R-:W-:-:S04]  /*4780*/  UISETP.NE.AND UP0, UPT, UR4, 0x4, UPT ;  /* 0x000000040400788c */ /* 0x000fc8000bf05270 */
[----:B-1----:R-:W-:Y:S02]  /*4790*/  USEL UR6, URZ, 0x1, UP0 ;  /* 0x00000001ff067887 */ /* 0x002fe40008000000 */
[----:B------:R-:W-:-:S04]  /*47a0*/  USEL UR4, UR4, URZ, UP0 ;  /* 0x000000ff04047287 */ /* 0x000fc80008000000 */
[----:B------:R-:W-:Y:S01]  /*47b0*/  ULEA UR5, UR4, UR14, 0x3 ;  /* 0x0000000e04057291 */ /* 0x000fe2000f8e18ff */
[----:B------:R-:W-:-:S04]  /*47c0*/  LOP3.LUT R2, R11, UR6, RZ, 0x3c, !PT ;  /* 0x000000060b027c12 */ /* 0x000fc8000f8e3cff */
[----:B--2---:R-:W-:-:S04]  /*47d0*/  SHF.L.U32 R3, R2, 0x1f, RZ ;  /* 0x0000001f02037819 */ /* 0x004fc800000006ff */
[----:B------:R-:W1:Y:S02]  /*47e0*/  SYNCS.PHASECHK.TRANS64.TRYWAIT P0, [UR5], R3 ;  /* 0x00000003ff0075a7 */ /* 0x000e640008001105 */
[----:B-1----:R-:W-:Y:S05]  /*47f0*/  @!P0 BRA `(.L_x_91) ;  /* 0x00000054000c8947 */ /* 0x002fea0003800000 */
.L_x_202:
        /* <DEDUP_REMOVED lines=9> */
.L_x_204:
[----:B------:R-:W-:-:S04]  /*4890*/  UIADD3 UR4, UPT, UPT, UR4, 0x1, URZ ;  /* 0x0000000104047890 */ /* 0x000fc8000fffe0ff */
[----:B------:R-:W-:-:S04]  /*48a0*/  UISETP.NE.AND UP0, UPT, UR4, 0x4, UPT ;  /* 0x000000040400788c */ /* 0x000fc8000bf05270 */
[----:B------:R-:W-:Y:S02]  /*48b0*/  USEL UR5, URZ, 0x1, UP0 ;  /* 0x00000001ff057887 */ /* 0x000fe40008000000 */
[----:B------:R-:W-:-:S04]  /*48c0*/  USEL UR4, UR4, URZ, UP0 ;  /* 0x000000ff04047287 */ /* 0x000fc80008000000 */
[----:B------:R-:W-:Y:S01]  /*48d0*/  ULEA UR4, UR4, UR14, 0x3 ;  /* 0x0000000e04047291 */ /* 0x000fe2000f8e18ff */
[----:B-1----:R-:W-:-:S04]  /*48e0*/  LOP3.LUT R3, R2, UR5, RZ, 0x3c, !PT ;  /* 0x0000000502037c12 */ /* 0x002fc8000f8e3cff */
[----:B------:R-:W-:-:S04]  /*48f0*/  SHF.L.U32 R3, R3, 0x1f, RZ ;  /* 0x0000001f03037819 */ /* 0x000fc800000006ff */
[----:B------:R-:W1:Y:S02]  /*4900*/  SYNCS.PHASECHK.TRANS64.TRYWAIT P0, [UR4], R3 ;  /* 0x00000003ff0075a7 */ /* 0x000e640008001104 */
[----:B-1----:R-:W-:Y:S05]  /*4910*/  @!P0 BRA `(.L_x_93) ;  /* 0x0000005000f48947 */ /* 0x002fea0003800000 */
.L_x_206:
[----:B------:R-:W-:Y:S01]  /*4920*/  NOP ;  /* 0x0000000000007918 */ /* 0x000fe20000000000 */
[----:B-1----:R-:W1:Y:S01]  /*4930*/  LDS R0, [UR8+0x14] ;  /* 0x00001408ff007984 */ /* 0x002e620008000800 */
[----:B------:R-:W-:Y:S01]  /*4940*/  ULOP3.LUT UR4, UR24, 0xffff, URZ, 0xc0, !UPT ;  /* 0x0000ffff18047892 */ /* 0x000fe2000f8ec0ff */
[----:B------:R-:W-:Y:S01]  /*4950*/  UMOV UR5, 0xffff ;  /* 0x0000ffff00057882 */ /* 0x000fe20000000000 */
[----:B------:R-:W-:Y:S02]  /*4960*/  UMOV UR6, 0x1 ;  /* 0x0000000100067882 */ /* 0x000fe40000000000 */
[----:B------:R-:W-:-:S04]  /*4970*/  USHF.R.U32.HI UR4, URZ, 0x5, UR4 ;  /* 0x00000005ff047899 */ /* 0x000fc80008011604 */
[----:B------:R-:W-:Y:S02]  /*4980*/  USHF.L.U32 UR5, UR5, UR4, URZ ;  /* 0x0000000405057299 */ /* 0x000fe400080006ff */
[----:B------:R-:W-:-:S04]  /*4990*/  USHF.L.U32 UR4, UR6, UR4, URZ ;  /* 0x0000000406047299 */ /* 0x000fc800080006ff */
[----:B-1----:R-:W-:-:S04]  /*49a0*/  LOP3.LUT R0, R0, UR5, RZ, 0xc0, !PT ;  /* 0x0000000500007c12 */ /* 0x002fc8000f8ec0ff */
[----:B------:R-:W-:-:S13]  /*49b0*/  ISETP.NE.AND P0, PT, R0, UR5, PT ;  /* 0x0000000500007c0c */ /* 0x000fda000bf05270 */
[----:B------:R-:W-:Y:S05]  /*49c0*/  @P0 BRA `(.L_x_94) ;  /* 0x0000000000580947 */ /* 0x000fea0003800000 */
[----:B------:R-:W1:Y:S02]  /*49d0*/  LDS R0, [UR8+0x18] ;  /* 0x00001808ff007984 */ /* 0x000e640008000800 */
[----:B-1----:R-:W-:-:S04]  /*49e0*/  LOP3.LUT R0, R0, UR4, RZ, 0xc0, !PT ;  /* 0x0000000400007c12 */ /* 0x002fc8000f8ec0ff */
[----:B------:R-:W-:-:S13]  /*49f0*/  ISETP.NE.AND P0, PT, R0, UR4, PT ;  /* 0x0000000400007c0c */ /* 0x000fda000bf05270 */
[----:B------:R-:W-:Y:S05]  /*4a00*/  @P0 BRA `(.L_x_95) ;  /* 0x00000000003c0947 */ /* 0x000fea0003800000 */
[----:B------:R-:W1:Y:S01]  /*4a10*/  S2R R2, SR_LANEID ;  /* 0x0000000000027919 */ /* 0x000e620000000000 */
[----:B------:R-:W-:Y:S01]  /*4a20*/  ULOP3.LUT UR5, URZ, UR5, URZ, 0x33, !UPT ;  /* 0x00000005ff057292 */ /* 0x000fe2000f8e33ff */
[----:B------:R-:W-:Y:S01]  /*4a30*/  LOP3.LUT R4, RZ, UR4, RZ, 0x33, !PT ;  /* 0x00000004ff047c12 */ /* 0x000fe2000f8e33ff */
[----:B------:R-:W-:Y:S02]  /*4a40*/  VOTEU.ANY UR4, UPT, PT ;  /* 0x0000000000047886 */ /* 0x000fe400038e0100 */
[----:B------:R-:W-:Y:S01]  /*4a50*/  UFLO.U32 UR4, UR4 ;  /* 0x00000004000472bd */ /* 0x000fe200080e0000 */
[----:B------:R-:W2:Y:S01]  /*4a60*/  REDUX UR6, R4 ;  /* 0x00000000040673c4 */ /* 0x000ea20000000000 */
[----:B------:R-:W-:-:S06]  /*4a70*/  IMAD.U32 R0, RZ, RZ, UR5 ;  /* 0x00000005ff007e24 */ /* 0x000fcc000f8e00ff */
[----:B------:R4:W-:Y:S01]  /*4a80*/  UTCATOMSWS.AND URZ, UR5 ;  /* 0x0000000500ff79e3 */ /* 0x0009e20008000000 */
[----:B------:R-:W3:Y:S01]  /*4a90*/  REDUX UR7, R0 ;  /* 0x00000000000773c4 */ /* 0x000ee20000000000 */
[----:B-1----:R-:W-:Y:S01]  /*4aa0*/  ISETP.EQ.U32.AND P0, PT, R2, UR4, PT ;  /* 0x0000000402007c0c */ /* 0x002fe2000bf02070 */
[----:B--2---:R-:W-:Y:S01]  /*4ab0*/  IMAD.U32 R2, RZ, RZ, UR6 ;  /* 0x00000006ff027e24 */ /* 0x004fe2000f8e00ff */
[----:B---3--:R-:W-:-:S11]  /*4ac0*/  MOV R3, UR7 ;  /* 0x0000000700037c02 */ /* 0x008fd60008000f00 */
[----:B------:R4:W-:Y:S04]  /*4ad0*/  @P0 ATOMS.AND RZ, [UR8+0x14], R3 ;  /* 0x00001403ffff098c */ /* 0x0009e8000a800008 */
[----:B------:R4:W-:Y:S01]  /*4ae0*/  @P0 ATOMS.AND RZ, [UR8+0x18], R2 ;  /* 0x00001802ffff098c */ /* 0x0009e2000a800008 */
[----:B------:R-:W-:Y:S05]  /*4af0*/  BRA `(.L_x_96) ;  /* 0x0000000000147947 */ /* 0x000fea0003800000 */
.L_x_95:
[----:B------:R-:W-:Y:S02]  /*4b00*/  MOV R2, 0x4b20 ;  /* 0x00004b2000027802 */ /* 0x000fe40000000f00 */
[----:B---3-5:R-:W-:Y:S05]  /*4b10*/  CALL.REL.NOINC `($__internal_0_$__cuda_sm10x_tcgen05_guardrail_trap_col_being_dealloced_not_returned_by_alloc) ;  /* 0x0000005400247944 */ /* 0x028fea0003c00000 */
[----:B------:R-:W-:Y:S05]  /*4b20*/  BRA `(.L_x_96) ;  /* 0x0000000000087947 */ /* 0x000fea0003800000 */
.L_x_94:
[----:B------:R-:W-:Y:S02]  /*4b30*/  MOV R2, 0x4b50 ;  /* 0x00004b5000027802 */ /* 0x000fe40000000f00 */
[----:B---3-5:R-:W-:Y:S05]  /*4b40*/  CALL.REL.NOINC `($__internal_2_$__cuda_sm10x_tcgen05_guardrail_trap_unallocated_columns_being_dealloced) ;  /* 0x0000005400307944 */ /* 0x028fea0003c00000 */
.L_x_96:
[----:B------:R-:W-:Y:S01]  /*4b50*/  NOP ;  /* 0x0000000000007918 */ /* 0x000fe20000000000 */
[----:B----4-:R-:W-:Y:S05]  /*4b60*/  EXIT ;  /* 0x000000000000794d */ /* 0x010fea0003800000 */
.L_x_78:
[----:B------:R-:W-:-:S09]  /*4b70*/  UISETP.NE.OR UP0, UPT, UR20, 0x3, !UP2 ;  /* 0x000000031400788c */ /* 0x000fd2000d705670 */
[----:B------:R-:W-:Y:S05]  /*4b80*/  BRA.U UP0, `(.L_x_97) ;  /* 0x0000000d00d47547 */ /* 0x000fea000b800000 */
[----:B------:R-:W1:Y:S01]  /*4b90*/  LDCU.64 UR4, c[0x0][0x888] ;  /* 0x00011100ff0477ac */ /* 0x000e620008000a00 */
[----:B------:R-:W2:Y:S01]  /*4ba0*/  LDC.64 R12, c[0x0][0x348] ;  /* 0x0000d200ff0c7b82 */ /* 0x000ea20000000a00 */
[----:B------:R-:W-:Y:S02]  /*4bb0*/  HFMA2 R9, -RZ, RZ, 0, 0 ;  /* 0x00000000ff097431 */ /* 0x000fe400000001ff */
[----:B------:R-:W-:Y:S01]  /*4bc0*/  IMAD.MOV.U32 R11, RZ, RZ, 0x1 ;  /* 0x00000001ff0b7424 */ /* 0x000fe200078e00ff */
[----:B------:R-:W3:Y:S01]  /*4bd0*/  LDCU UR43, c[0x0][0x370] ;  /* 0x00006e00ff2b77ac */ /* 0x000ee20008000800 */
[----:B------:R-:W-:Y:S01]  /*4be0*/  IMAD.MOV.U32 R10, RZ, RZ, RZ ;  /* 0x000000ffff0a7224 */ /* 0x000fe200078e00ff */
[----:B------:R-:W-:Y:S01]  /*4bf0*/  MOV R8, 0x5000 ;  /* 0x0000500000087802 */ /* 0x000fe20000000f00 */
[----:B------:R-:W3:Y:S01]  /*4c00*/  LDCU.128 UR52, c[0x0][0xb10] ;  /* 0x00016200ff3477ac */ /* 0x000ee20008000c00 */
[----:B------:R-:W4:Y:S01]  /*4c10*/  LDCU UR37, c[0x0][0x374] ;  /* 0x00006e80ff2577ac */ /* 0x000f220008000800 */
[----:B------:R-:W4:Y:S01]  /*4c20*/  LDCU.64 UR40, c[0x0][0x890] ;  /* 0x00011200ff2877ac */ /* 0x000f220008000a00 */
[----:B-1----:R-:W-:Y:S01]  /*4c30*/  UISETP.NE.U32.AND UP0, UPT, UR4, URZ, UPT ;  /* 0x000000ff0400728c */ /* 0x002fe2000bf05070 */
[----:B------:R-:W1:Y:S01]  /*4c40*/  LDCU UR15, c[0x0][0xb0c] ;  /* 0x00016180ff0f77ac */ /* 0x000e620008000800 */
[----:B------:R-:W2:Y:S01]  /*4c50*/  LDCU UR50, c[0x0][0xb20] ;  /* 0x00016400ff3277ac */ /* 0x000ea20008000800 */
[----:B------:R-:W2:Y:S01]  /*4c60*/  LDCU UR4, c[0x0][0xb30] ;  /* 0x00016600ff0477ac */ /* 0x000ea20008000800 */
[----:B---3--:R-:W-:-:S02]  /*4c70*/  UIMAD.WIDE.U32 UR8, UR43, UR52, URZ ;  /* 0x000000342b0872a5 */ /* 0x008fc4000f8e00ff */
[----:B----4-:R-:W-:Y:S02]  /*4c80*/  UIMAD.WIDE.U32 UR10, UR37, UR55, URZ ;  /* 0x00000037250a72a5 */ /* 0x010fe4000f8e00ff */
[----:B------:R-:W-:Y:S02]  /*4c90*/  UISETP.NE.U32.AND UP6, UPT, UR40, URZ, UPT ;  /* 0x000000ff2800728c */ /* 0x000fe4000bfc5070 */
[----:B------:R-:W-:Y:S01]  /*4ca0*/  UISETP.NE.AND.EX UP5, UPT, UR5, URZ, UPT, UP0 ;  /* 0x000000ff0500728c */ /* 0x000fe2000bfa5300 */
[----:B------:R-:W-:Y:S01]  /*4cb0*/  UMOV UR6, 0x400 ;  /* 0x0000040000067882 */ /* 0x000fe20000000000 */
[----:B------:R-:W-:Y:S01]  /*4cc0*/  UISETP.NE.AND UP0, UPT, UR42, 0x1, UPT ;  /* 0x000000012a00788c */ /* 0x000fe2000bf05270 */
[----:B------:R-:W-:Y:S01]  /*4cd0*/  UMOV UR8, UR9 ;  /* 0x0000000900087c82 */ /* 0x000fe20008000000 */
[----:B------:R-:W-:Y:S01]  /*4ce0*/  UMOV UR45, UR11 ;  /* 0x0000000b002d7c82 */ /* 0x000fe20008000000 */
[----:B------:R-:W-:Y:S02]  /*4cf0*/  USEL UR49, URZ, 0x1, UP4 ;  /* 0x00000001ff317887 */ /* 0x000fe4000a000000 */
[----:B-1----:R-:W-:Y:S01]  /*4d00*/  UISETP.NE.AND UP0, UPT, UR15, 0x1, UPT ;  /* 0x000000010f00788c */ /* 0x002fe2000bf05270 */
[----:B------:R-:W-:Y:S01]  /*4d10*/  UMOV UR21, URZ ;  /* 0x000000ff00157c82 */ /* 0x000fe20008000000 */
[----:B------:R-:W-:-:S02]  /*4d20*/  UPLOP3.LUT UP1, UPT, UPT, UPT, UPT, 0x40, 0x4 ;  /* 0x000000000004789c */ /* 0x000fc40003f2e870 */
[----:B------:R-:W-:Y:S01]  /*4d30*/  UISETP.GE.AND UP2, UPT, UR42, 0x1, UPT ;  /* 0x000000012a00788c */ /* 0x000fe2000bf46270 */
[----:B------:R-:W1:Y:S01]  /*4d40*/  LDCU.64 UR22, c[0x0][0xb28] ;  /* 0x00016500ff1677ac */ /* 0x000e620008000a00 */
[----:B------:R-:W-:Y:S02]  /*4d50*/  ULEA UR6, UR44, UR6, 0x18 ;  /* 0x000000062c067291 */ /* 0x000fe4000f8ec0ff */
[----:B------:R-:W-:Y:S02]  /*4d60*/  UISETP.NE.AND.EX UP6, UPT, UR41, URZ, UPT, UP6 ;  /* 0x000000ff2900728c */ /* 0x000fe4000bfc5360 */
[----:B------:R-:W-:Y:S02]  /*4d70*/  USHF.R.U32.HI UR46, URZ, UR53, UR8 ;  /* 0x00000035ff2e7299 */ /* 0x000fe40008011608 */
[----:B--2---:R-:W-:Y:S02]  /*4d80*/  USHF.R.U32.HI UR45, URZ, UR50, UR45 ;  /* 0x00000032ff2d7299 */ /* 0x004fe4000801162d */
[----:B------:R-:W-:-:S02]  /*4d90*/  UISETP.NE.AND UP0, UPT, UR54, 0x1, UPT ;  /* 0x000000013600788c */ /* 0x000fc4000bf05270 */
[----:B------:R-:W-:-:S11]  /*4da0*/  UISETP.NE.AND UP4, UPT, UR4, 0x1, UPT ;  /* 0x000000010400788c */ /* 0x000fd6000bf85270 */
.L_x_105:
[C---:B------:R-:W-:Y:S02]  /*4db0*/  LEA R3, R10.reuse, UR6, 0x3 ;  /* 0x000000060a037c11 */ /* 0x040fe4000f8e18ff */
[----:B------:R-:W-:Y:S02]  /*4dc0*/  SHF.L.U32 R0, R9, 0x1f, RZ ;  /* 0x0000001f09007819 */ /* 0x000fe400000006ff */
[----:B------:R-:W-:Y:S02]  /*4dd0*/  LEA R5, R10, UR6, 0x4 ;  /* 0x000000060a057c11 */ /* 0x000fe4000f8e20ff */
[----:B--2---:R-:W2:Y:S02]  /*4de0*/  SYNCS.PHASECHK.TRANS64.TRYWAIT P0, [R3+URZ+0x1d0], R0 ;  /* 0x0001d000030075a7 */ /* 0x004ea400080011ff */
[----:B--2---:R-:W-:Y:S05]  /*4df0*/  @!P0 BRA `(.L_x_98) ;  /* 0x0000004c00d48947 */ /* 0x004fea0003800000 */
.L_x_207:
[----:B------:R-:W3:Y:S01]  /*4e00*/  LDS.128 R4, [R5+0x260] ;  /* 0x0002600005047984 */ /* 0x000ee20000000c00 */
[----:B------:R-:W-:Y:S01]  /*4e10*/  UISETP.GE.AND UP0, UPT, UR42, 0x1, UPT ;  /* 0x000000012a00788c */ /* 0x000fe2000bf06270 */
[----:B------:R-:W-:Y:S01]  /*4e20*/  @!PT LDS RZ, [RZ] ;  /* 0x00000000fffff984 */ /* 0x000fe20000000800 */
[----:B------:R-:W-:Y:S01]  /*4e30*/  @!PT LDS RZ, [RZ] ;  /* 0x00000000fffff984 */ /* 0x000fe20000000800 */
[----:B------:R-:W-:Y:S01]  /*4e40*/  @!PT LDS RZ, [RZ] ;  /* 0x00000000fffff984 */ /* 0x000fe20000000800 */
[----:B------:R-:W-:Y:S01]  /*4e50*/  @!PT LDS RZ, [RZ] ;  /* 0x00000000fffff984 */ /* 0x000fe20000000800 */
[----:B------:R4:W-:Y:S06]  /*4e60*/  MEMBAR.ALL.CTA ;  /* 0x0000000000007992 */ /* 0x0009ec0000008000 */
[----:B----4-:R-:W4:Y:S01]  /*4e70*/  FENCE.VIEW.ASYNC.S ;  /* 0x00000000000073c6 */ /* 0x010f220000000000 */
[----:B---3--:R-:W-:Y:S11]  /*4e80*/  LOP3.LUT P0, RZ, R6, 0x1, RZ, 0xc0, !PT ;  /* 0x0000000106ff7812 */ /* 0x008ff6000780c0ff */
[----:B------:R-:W-:Y:S02]  /*4e90*/  @!UPT UIADD3 URZ, UPT, UPT, URZ, URZ, URZ ;  /* 0x000000fffffff290 */ /* 0x000fe4000fffe0ff */
[----:B----4-:R-:W-:Y:S01]  /*4ea0*/  VOTEU.ANY UP2, P0 ;  /* 0x0000000000ff7886 */ /* 0x010fe20000040100 */
[----:B------:R-:W-:Y:S11]  /*4eb0*/  PLOP3.LUT P0, PT, PT, PT, UP2, 0x80, 0x8 ;  /* 0x000000000008781c */ /* 0x000ff60003f0f028 */
[----:B------:R-:W-:Y:S02]  /*4ec0*/  @!UPT UIADD3 URZ, UPT, UPT, URZ, URZ, URZ ;  /* 0x000000fffffff290 */ /* 0x000fe4000fffe0ff */
[----:B--2---:R-:W-:Y:S02]  /*4ed0*/  @P0 SHF.R.U32.HI R0, RZ, 0x10, R5 ;  /* 0x00000010ff000819 */ /* 0x004fe40000011605 */
[----:B------:R-:W-:Y:S02]  /*4ee0*/  @P0 MOV R2, R4 ;  /* 0x0000000400020202 */ /* 0x000fe40000000f00 */
[----:B------:R-:W-:Y:S01]  /*4ef0*/  @P0 R2UR UR4, R0 ;  /* 0x00000000000402ca */ /* 0x000fe200000e0000 */
[----:B------:R-:W-:Y:S01]  /*4f00*/  VIADD R0, R3, 0x1e0 ;  /* 0x000001e003007836 */ /* 0x000fe20000000000 */
[----:B------:R-:W-:Y:S02]  /*4f10*/  @P0 LOP3.LUT R4, R5, 0xffff, RZ, 0xc0, !PT ;  /* 0x0000ffff05040812 */ /* 0x000fe400078ec0ff */
[----:B------:R-:W-:Y:S02]  /*4f20*/  @P0 R2UR UR7, R2 ;  /* 0x00000000020702ca */ /* 0x000fe400000e0000 */
[----:B------:R-:W-:Y:S02]  /*4f30*/  PRMT R0, RZ, 0x654, R0 ;  /* 0x00000654ff007816 */ /* 0x000fe40000000000 */
[----:B------:R-:W-:Y:S02]  /*4f40*/  @P0 R2UR UR5, R4 ;  /* 0x00000000040502ca */ /* 0x000fe400000e0000 */
[----:B------:R2:W-:Y:S03]  /*4f50*/  SYNCS.ARRIVE.TRANS64.RED.A1T0 RZ, [R0+URZ], RZ ;  /* 0x000000ff00ff79a7 */ /* 0x0005e600081004ff */
[----:B------:R-:W-:Y:S04]  /*4f60*/  @UP2 UMOV UR29, UR4 ;  /* 0x00000004001d2c82 */ /* 0x000fe80008000000 */
[----:B------:R-:W-:Y:S04]  /*4f70*/  @UP2 UMOV UR14, UR7 ;  /* 0x00000007000e2c82 */ /* 0x000fe80008000000 */
[----:B------:R-:W-:Y:S01]  /*4f80*/  @UP2 UMOV UR13, UR5 ;  /* 0x00000005000d2c82 */ /* 0x000fe20008000000 */
[----:B------:R-:W-:Y:S05]  /*4f90*/  BRA.U !UP0, `(.L_x_99) ;  /* 0x0000000108c07547 */ /* 0x000fea000b800000 */
[----:B------:R-:W-:Y:S02]  /*4fa0*/  UIMAD.WIDE.U32 UR10, UR13, UR55, URZ ;  /* 0x000000370d0a72a5 */ /* 0x000fe4000f8e00ff */
[----:B------:R-:W-:Y:S02]  /*4fb0*/  UP2UR UR12, UPR, URZ, 0x4 ;  /* 0x00000004ff0c7883 */ /* 0x000fe40008000000 */
[----:B------:R-:W-:Y:S02]  /*4fc0*/  UISETP.NE.AND UP2, UPT, UR54, 0x1, UPT ;  /* 0x000000013600788c */ /* 0x000fe4000bf45270 */
[----:B------:R-:W-:Y:S02]  /*4fd0*/  UIMAD.WIDE.U32 UR16, UR14, UR52, URZ ;  /* 0x000000340e1072a5 */ /* 0x000fe4000f8e00ff */
[----:B------:R-:W-:Y:S02]  /*4fe0*/  USEL UR4, UR37, UR45, !UP2 ;  /* 0x0000002d25047287 */ /* 0x000fe4000d000000 */
[----:B------:R-:W-:Y:S02]  /*4ff0*/  UISETP.NE.AND UP0, UPT, UR15, 0x1, UPT ;  /* 0x000000010f00788c */ /* 0x000fe4000bf05270 */
[----:B------:R-:W-:Y:S02]  /*5000*/  UP2UR UR20, UPR, URZ, 0x2 ;  /* 0x00000002ff147883 */ /* 0x000fe40008000000 */
[----:B------:R-:W-:Y:S02]  /*5010*/  UISETP.NE.AND UP1, UPT, UR42, 0x1, UPT ;  /* 0x000000012a00788c */ /* 0x000fe4000bf25270 */
[----:B-1----:R-:W-:Y:S02]  /*5020*/  UIMAD.WIDE.U32 UR18, UR4, UR22, URZ ;  /* 0x00000016041272a5 */ /* 0x002fe4000f8e00ff */
[----:B------:R-:W-:Y:S01]  /*5030*/  USEL UR8, UR43, UR46, !UP0 ;  /* 0x0000002e2b087287 */ /* 0x000fe2000c000000 */
[----:B------:R-:W-:Y:S02]  /*5040*/  UMOV UR5, UR11 ;  /* 0x0000000b00057c82 */ /* 0x000fe40008000000 */
[----:B------:R-:W-:Y:S02]  /*5050*/  USHF.R.U32.HI UR7, URZ, UR50, UR5 ;  /* 0x00000032ff077299 */ /* 0x000fe40008011605 */
[----:B------:R-:W-:Y:S02]  /*5060*/  UIMAD.WIDE.U32 UR24, UR8, UR22, URZ ;  /* 0x00000016081872a5 */ /* 0x000fe4000f8e00ff */
[----:B------:R-:W-:Y:S02]  /*5070*/  USEL UR7, UR13, UR7, !UP2 ;  /* 0x000000070d077287 */ /* 0x000fe4000d000000 */
[----:B------:R-:W-:Y:S02]  /*5080*/  UISETP.NE.AND UP2, UPT, UR12, URZ, UPT ;  /* 0x000000ff0c00728c */ /* 0x000fe4000bf45270 */
[----:B------:R-:W-:Y:S01]  /*5090*/  UIMAD.WIDE.U32 UR10, UR7, UR22, URZ ;  /* 0x00000016070a72a5 */ /* 0x000fe2000f8e00ff */
[----:B------:R-:W-:Y:S02]  /*50a0*/  UMOV UR5, UR17 ;  /* 0x0000001100057c82 */ /* 0x000fe40008000000 */
[----:B------:R-:W-:Y:S03]  /*50b0*/  USHF.R.U32.HI UR9, URZ, UR53, UR5 ;  /* 0x00000035ff097299 */ /* 0x000fe60008011605 */
[----:B------:R-:W-:Y:S02]  /*50c0*/  UMOV UR5, UR19 ;  /* 0x0000001300057c82 */ /* 0x000fe40008000000 */
[----:B------:R-:W-:Y:S03]  /*50d0*/  @UP1 USHF.R.U32.HI UR4, URZ, UR23, UR5 ;  /* 0x00000017ff041299 */ /* 0x000fe60008011605 */
[----:B------:R-:W-:Y:S01]  /*50e0*/  UMOV UR5, UR25 ;  /* 0x0000001900057c82 */ /* 0x000fe20008000000 */
[----:B------:R-:W-:Y:S02]  /*50f0*/  UIMAD UR4, UR42, UR4, URZ ;  /* 0x000000042a0472a4 */ /* 0x000fe4000f8e02ff */
[----:B------:R-:W-:Y:S02]  /*5100*/  @UP1 USHF.R.U32.HI UR8, URZ, UR23, UR5 ;  /* 0x00000017ff081299 */ /* 0x000fe40008011605 */
[----:B------:R-:W-:Y:S02]  /*5110*/  USEL UR5, UR14, UR9, !UP0 ;  /* 0x000000090e057287 */ /* 0x000fe4000c000000 */
[----:B------:R-:W-:Y:S02]  /*5120*/  UIMAD UR9, UR42, UR8, URZ ;  /* 0x000000082a0972a4 */ /* 0x000fe4000f8e02ff */
[----:B------:R-:W-:Y:S03]  /*5130*/  UISETP.GE.AND UP0, UPT, UR7, UR4, UPT ;  /* 0x000000040700728c */ /* 0x000fe6000bf06270 */
[----:B------:R-:W-:Y:S01]  /*5140*/  UMOV UR4, UR11 ;  /* 0x0000000b00047c82 */ /* 0x000fe20008000000 */
[----:B------:R-:W-:Y:S02]  /*5150*/  UISETP.GE.OR UP0, UPT, UR5, UR9, UP0 ;  /* 0x000000090500728c */ /* 0x000fe40008706670 */
[----:B------:R-:W-:Y:S02]  /*5160*/  USHF.R.U32.HI UR4, URZ, UR23, UR4 ;  /* 0x00000017ff047299 */ /* 0x000fe40008011604 */
[----:B------:R-:W-:Y:S02]  /*5170*/  UIMAD.WIDE.U32 UR10, UR5, UR22, URZ ;  /* 0x00000016050a72a5 */ /* 0x000fe4000f8e00ff */
[----:B------:R-:W-:Y:S04]  /*5180*/  USEL UR12, UR7, UR4, !UP1 ;  /* 0x00000004070c7287 */ /* 0x000fe8000c800000 */
[----:B------:R-:W-:Y:S01]  /*5190*/  UIADD3 UR9, UPT, UPT, -UR12, URZ, URZ ;  /* 0x000000ff0c097290 */ /* 0x000fe2000fffe1ff */
[----:B------:R-:W-:Y:S02]  /*51a0*/  @!UP0 UMOV UR4, UR11 ;  /* 0x0000000b00048c82 */ /* 0x000fe40008000000 */
[----:B------:R-:W-:Y:S02]  /*51b0*/  @!UP0 USHF.R.U32.HI UR4, URZ, UR23, UR4 ;  /* 0x00000017ff048299 */ /* 0x000fe40008011604 */
[----:B------:R-:W-:Y:S02]  /*51c0*/  UIMAD UR9, UR42, UR9, UR7 ;  /* 0x000000092a0972a4 */ /* 0x000fe4000f8e0207 */
[----:B------:R-:W-:Y:S02]  /*51d0*/  @!UP0 USEL UR4, UR5, UR4, !UP1 ;  /* 0x0000000405048287 */ /* 0x000fe4000c800000 */
[----:B------:R-:W-:Y:S02]  /*51e0*/  UISETP.NE.AND UP1, UPT, UR20, URZ, UPT ;  /* 0x000000ff1400728c */ /* 0x000fe4000bf25270 */
[----:B------:R-:W-:Y:S02]  /*51f0*/  @!UP0 UIMAD UR8, UR8, UR9, UR4 ;  /* 0x00000009080882a4 */ /* 0x000fe4000f8e0204 */
[----:B------:R-:W-:Y:S02]  /*5200*/  @!UP0 UIADD3 UR10, UPT, UPT, UR12, -UR4, URZ ;  /* 0x800000040c0a8290 */ /* 0x000fe4000fffe0ff */
[----:B------:R-:W-:Y:S02]  /*5210*/  UIADD3 UR9, UPT, UPT, -UR7, URZ, URZ ;  /* 0x000000ff07097290 */ /* 0x000fe4000fffe1ff */
[----:B------:R-:W-:Y:S02]  /*5220*/  UIADD3 UR4, UPT, UPT, -UR5, URZ, URZ ;  /* 0x000000ff05047290 */ /* 0x000fe4000fffe1ff */
[----:B------:R-:W-:Y:S03]  /*5230*/  @!UP0 UIMAD UR7, UR10, UR42, UR5 ;  /* 0x0000002a0a0782a4 */ /* 0x000fe6000f8e0205 */
[----:B------:R-:W-:Y:S01]  /*5240*/  @!UP0 UMOV UR5, UR8 ;  /* 0x0000000800058c82 */ /* 0x000fe20008000000 */
[----:B------:R-:W-:Y:S02]  /*5250*/  UIMAD UR8, UR15, UR4, UR14 ;  /* 0x000000040f0872a4 */ /* 0x000fe4000f8e020e */
[----:B------:R-:W-:Y:S02]  /*5260*/  UIMAD UR4, UR54, UR9, UR13 ;  /* 0x00000009360472a4 */ /* 0x000fe4000f8e020d */
[----:B------:R-:W-:Y:S02]  /*5270*/  UIMAD UR14, UR5, UR15, UR8 ;  /* 0x0000000f050e72a4 */ /* 0x000fe4000f8e0208 */
[----:B------:R-:W-:Y:S11]  /*5280*/  UIMAD UR13, UR7, UR54, UR4 ;  /* 0x00000036070d72a4 */ /* 0x000ff6000f8e0204 */
[----:B------:R-:W-:Y:S01]  /*5290*/  @!UPT UIADD3 URZ, UPT, UPT, URZ, URZ, URZ ;  /* 0x000000fffffff290 */ /* 0x000fe2000fffe0ff */
.L_x_99:
[----:B------:R-:W3:Y:S01]  /*52a0*/  @!UP4 LDCU.128 UR16, c[0x0][0xb10] ;  /* 0x00016200ff10c7ac */ /* 0x000ee20008000c00 */
[----:B------:R-:W-:Y:S04]  /*52b0*/  ISETP.NE.U32.AND P0, PT, RZ, UR40, PT ;  /* 0x00000028ff007c0c */ /* 0x000fe8000bf05070 */
[----:B------:R-:W-:Y:S01]  /*52c0*/  ISETP.NE.AND.EX P0, PT, RZ, UR41, PT, P0 ;  /* 0x00000029ff007c0c */ /* 0x000fe2000bf05300 */
[----:B------:R-:W4:Y:S01]  /*52d0*/  @!UP4 LDCU UR5, c[0x0][0xb0c] ;  /* 0x00016180ff05c7ac */ /* 0x000f220008000800 */
[----:B---3--:R-:W-:Y:S02]  /*52e0*/  UIMAD.WIDE.U32 UR8, UR14, UR16, URZ ;  /* 0x000000100e0872a5 */ /* 0x008fe4000f8e00ff */
[----:B------:R-:W-:Y:S05]  /*52f0*/  UIMAD.WIDE.U32 UR10, UR13, UR19, URZ ;  /* 0x000000130d0a72a5 */ /* 0x000fea000f8e00ff */
[----:B------:R-:W-:Y:S01]  /*5300*/  @!UP4 UMOV UR4, UR9 ;  /* 0x000000090004cc82 */ /* 0x000fe20008000000 */
[----:B----4-:R-:W-:Y:S02]  /*5310*/  @!UP4 UISETP.NE.AND UP0, UPT, UR5, 0x1, UPT ;  /* 0x000000010500c88c */ /* 0x010fe4000bf05270 */
[----:B------:R-:W-:Y:S01]  /*5320*/  @!UP4 USHF.R.U32.HI UR4, URZ, UR17, UR4 ;  /* 0x00000011ff04c299 */ /* 0x000fe20008011604 */
[----:B------:R-:W-:Y:S03]  /*5330*/  @!UP4 UMOV UR7, UR11 ;  /* 0x0000000b0007cc82 */ /* 0x000fe60008000000 */
[----:B------:R-:W-:Y:S02]  /*5340*/  @!UP4 USEL UR8, UR14, UR4, !UP0 ;  /* 0x000000040e08c287 */ /* 0x000fe4000c000000 */
[----:B------:R-:W-:Y:S05]  /*5350*/  @!UP4 UISETP.NE.AND UP0, UPT, UR18, 0x1, UPT ;  /* 0x000000011200c88c */ /* 0x000fea000bf05270 */
[----:B------:R-:W3:Y:S02]  /*5360*/  @!UP4 LDCU UR4, c[0x0][0xb20] ;  /* 0x00016400ff04c7ac */ /* 0x000ee40008000800 */
[----:B---3--:R-:W-:Y:S04]  /*5370*/  @!UP4 USHF.R.U32.HI UR7, URZ, UR4, UR7 ;  /* 0x00000004ff07c299 */ /* 0x008fe80008011607 */
[----:B------:R-:W-:Y:S04]  /*5380*/  @!UP4 USEL UR7, UR13, UR7, !UP0 ;  /* 0x000000070d07c287 */ /* 0x000fe8000c000000 */
[----:B------:R-:W-:Y:S02]  /*5390*/  @!UP4 UIADD3 UR4, UPT, UPT, -UR8, UR7, URZ ;  /* 0x000000070804c290 */ /* 0x000fe4000fffe1ff */
[----:B------:R-:W-:Y:S02]  /*53a0*/  @!UP4 UIADD3 UR7, UPT, UPT, UR8, -UR7, URZ ;  /* 0x800000070807c290 */ /* 0x000fe4000fffe0ff */
[----:B------:R-:W-:Y:S02]  /*53b0*/  @!UP4 UIMAD UR14, UR4, UR5, UR14 ;  /* 0x00000005040ec2a4 */ /* 0x000fe4000f8e020e */
[----:B------:R-:W-:Y:S01]  /*53c0*/  @!UP4 UIMAD UR13, UR7, UR18, UR13 ;  /* 0x00000012070dc2a4 */ /* 0x000fe2000f8e020d */
[----:B------:R-:W-:Y:S11]  /*53d0*/  BRA.U UP1, `(.L_x_100) ;  /* 0x0000000101107547 */ /* 0x000ff6000b800000 */
[----:B--2---:R-:W-:Y:S04]  /*53e0*/  MOV R0, UR49 ;  /* 0x0000003100007c02 */ /* 0x004fe80008000f00 */
[----:B------:R-:W-:Y:S04]  /*53f0*/  SHF.L.U32 R3, R0, 0x1f, RZ ;  /* 0x0000001f00037819 */ /* 0x000fe800000006ff */
[----:B------:R-:W2:Y:S02]  /*5400*/  SYNCS.PHASECHK.TRANS64.TRYWAIT P1, [UR6+0x1c8], R3 ;  /* 0x0001c803ff0075a7 */ /* 0x000ea40008021106 */
[----:B--2---:R-:W-:Y:S05]  /*5410*/  @!P1 BRA `(.L_x_101) ;  /* 0x0000004800609947 */ /* 0x004fea0003800000 */
.L_x_100:
[----:B------:R-:W-:Y:S05]  /*5420*/  BRA.U !UP6, `(.L_x_102) ;  /* 0x000000010e387547 */ /* 0x000fea000b800000 */
[----:B------:R-:W-:Y:S01]  /*5430*/  UPLOP3.LUT UP3, UPT, UPT, UPT, UP5, 0x80, 0x8 ;  /* 0x000000000008789c */ /* 0x000fe20003f6f050 */
[----:B--2---:R-:W-:Y:S01]  /*5440*/  HFMA2 R0, -RZ, RZ, 0, 5.9604644775390625e-08 ;  /* 0x00000001ff007431 */ /* 0x004fe200000001ff */
[----:B------:R-:W2:Y:S01]  /*5450*/  LDCU.64 UR8, c[0x0][0x358] ;  /* 0x00006b00ff0877ac */ /* 0x000ea20008000a00 */
[----:B------:R-:W-:Y:S03]  /*5460*/  IMAD.MOV.U32 R182, RZ, RZ, 0x1 ;  /* 0x00000001ffb67424 */ /* 0x000fe600078e00ff */
[----:B------:R-:W-:Y:S05]  /*5470*/  PLOP3.LUT P1, PT, PT, PT, UP3, 0x80, 0x8 ;  /* 0x000000000008781c */ /* 0x000fea0003f2f038 */
[----:B------:R-:W3:Y:S01]  /*5480*/  @UP3 LDCU.64 UR4, c[0x0][0x888] ;  /* 0x00011100ff0437ac */ /* 0x000ee20008000a00 */
[----:B------:R-:W-:Y:S07]  /*5490*/  @UP3 UIMAD UR7, UR36, UR40, URZ ;  /* 0x00000028240732a4 */ /* 0x000fee000f8e02ff */
[----:B------:R-:W-:Y:S01]  /*54a0*/  @!P1 PRMT R182, R0, 0x7610, R182 ;  /* 0x0000761000b69816 */ /* 0x000fe200000000b6 */
[----:B---3--:R-:W-:Y:S06]  /*54b0*/  @UP3 UIMAD.WIDE UR4, UR7, 0x4, UR4 ;  /* 0x00000004070438a5 */ /* 0x008fec000f8e0204 */
[----:B------:R-:W-:Y:S01]  /*54c0*/  IMAD.U32 R2, RZ, RZ, UR4 ;  /* 0x00000004ff027e24 */ /* 0x000fe2000f8e00ff */
[----:B------:R-:W-:Y:S04]  /*54d0*/  MOV R3, UR5 ;  /* 0x0000000500037c02 */ /* 0x000fe80008000f00 */
[----:B------:R-:W3:Y:S01]  /*54e0*/  @!UP3 LDCU UR4, c[0x0][0x880] ;  /* 0x00011000ff04b7ac */ /* 0x000ee20008000800 */
[----:B--2--5:R4:W5:Y:S02]  /*54f0*/  @P1 LDG.E R91, desc[UR8][R2.64] ;  /* 0x00000008025b1981 */ /* 0x024964000c1e1900 */
[----:B---34-:R-:W-:Y:S07]  /*5500*/  @!P1 IMAD.U32 R91, RZ, RZ, UR4 ;  /* 0x00000004ff5b9e24 */ /* 0x018fee000f8e00ff */
.L_x_102:
[----:B-----5:R-:W-:Y:S01]  /*5510*/  @!P0 FSETP.EQ.AND P1, PT, R91, RZ, PT ;  /* 0x000000ff5b00820b */ /* 0x020fe20003f22000 */
[----:B------:R-:W-:Y:S01]  /*5520*/  @!UPT UIADD3 URZ, UPT, UPT, URZ, URZ, URZ ;  /* 0x000000fffffff290 */ /* 0x000fe2000fffe0ff */
[----:B------:R-:W-:Y:S11]  /*5530*/  @!P0 BRA `(.L_x_103) ;  /* 0x0000000000148947 */ /* 0x000ff60003800000 */
[----:B------:R-:W-:Y:S02]  /*5540*/  LOP3.LUT P0, RZ, R182, 0xff, RZ, 0xc0, !PT ;  /* 0x000000ffb6ff7812 */ /* 0x000fe4000780c0ff */
[----:B------:R-:W-:Y:S04]  /*5550*/  PLOP3.LUT P1, PT, PT, PT, UP3, 0x80, 0x8 ;  /* 0x000000000008781c */ /* 0x000fe80003f2f038 */
[----:B------:R-:W-:Y:S07]  /*5560*/  PLOP3.LUT P1, PT, P1, PT, PT, 0x8, 0x80 ;  /* 0x000000000080781c */ /* 0x000fee0000f2e170 */
[----:B------:R-:W-:Y:S11]  /*5570*/  @P0 FSETP.EQ.AND P1, PT, R91, RZ, PT ;  /* 0x000000ff5b00020b */ /* 0x000ff60003f22000 */
[----:B------:R-:W-:Y:S02]  /*5580*/  @!UPT UIADD3 URZ, UPT, UPT, URZ, URZ, URZ ;  /* 0x000000fffffff290 */ /* 0x000fe4000fffe0ff */
.L_x_103:
[----:B------:R-:W-:Y:S01]  /*5590*/  ULEA UR7, UR21, UR6, 0x3 ;  /* 0x0000000615077291 */ /* 0x000fe2000f8e18ff */
[----:B--2---:R-:W-:Y:S02]  /*55a0*/  SHF.L.U32 R0, R11, 0x1f, RZ ;  /* 0x0000001f0b007819 */ /* 0x004fe400000006ff */
[----:B------:R-:W-:Y:S01]  /*55b0*/  ELECT P0, URZ, PT ;  /* 0x0000000000ff782f */ /* 0x000fe20003800000 */
[----:B------:R-:W-:Y:S05]  /*55c0*/  VIADD R10, R10, 0x1 ;  /* 0x000000010a0a7836 */ /* 0x000fea0000000000 */
[----:B------:R-:W2:Y:S02]  /*55d0*/  SYNCS.PHASECHK.TRANS64.TRYWAIT P2, [UR7+0x1b0], R0 ;  /* 0x0001b000ff0075a7 */ /* 0x000ea40008041107 */
[----:B--2---:R-:W-:Y:S05]  /*55e0*/  @!P2 BRA `(.L_x_104) ;  /* 0x000000480004a947 */ /* 0x004fea0003800000 */
.L_x_210:
[----:B------:R-:W-:Y:S01]  /*55f0*/  UIADD3 UR33, UPT, UPT, UR7, 0x1a0, URZ ;  /* 0x000001a007217890 */ /* 0x000fe2000fffe0ff */
[----:B------:R-:W-:Y:S01]  /*5600*/  PLOP3.LUT P0, PT, P1, P0, PT, 0xf2, 0x2f ;  /* 0x00000000002f781c */ /* 0x000fe20000f01e72 */
[----:B------:R-:W-:Y:S01]  /*5610*/  UMOV UR38, 0x0 ;  /* 0x0000000000267882 */ /* 0x000fe20000000000 */
[----:B------:R-:W-:Y:S01]  /*5620*/  UMOV UR39, 0x10000000 ;  /* 0x1000000000277882 */ /* 0x000fe20000000000 */
[----:B------:R-:W-:Y:S01]  /*5630*/  UMOV UR28, UR36 ;  /* 0x00000024001c7c82 */ /* 0x000fe20008000000 */
[----:B------:R-:W-:Y:S01]  /*5640*/  UMOV UR12, UR36 ;  /* 0x00000024000c7c82 */ /* 0x000fe20008000000 */
[----:B------:R-:W-:Y:S01]  /*5650*/  UMOV UR20, UR36 ;  /* 0x0000002400147c82 */ /* 0x000fe20008000000 */
[----:B------:R-:W-:Y:S01]  /*5660*/  UMOV UR25, UR33 ;  /* 0x0000002100197c82 */ /* 0x000fe20008000000 */
[----:B------:R-:W-:Y:S01]  /*5670*/  UMOV UR9, UR33 ;  /* 0x0000002100097c82 */ /* 0x000fe20008000000 */
[----:B------:R-:W-:Y:S05]  /*5680*/  UMOV UR17, UR33 ;  /* 0x0000002100117c82 */ /* 0x000fea0008000000 */
[----:B------:R-:W-:Y:S01]  /*5690*/  @!P0 IADD3 R2, P1, PT, R12, 0x580, RZ ;  /* 0x000005800c028810 */ /* 0x000fe20007f3e0ff */
[----:B------:R-:W-:Y:S01]  /*56a0*/  VOTEU.ALL UP1, P0 ;  /* 0x0000000000ff7886 */ /* 0x000fe20000020000 */
[----:B------:R-:W-:Y:S02]  /*56b0*/  VOTEU.ALL UP0, P0 ;  /* 0x0000000000ff7886 */ /* 0x000fe40000000000 */
[----:B------:R-:W-:Y:S01]  /*56c0*/  @!P0 R2UR UR5, R2 ;  /* 0x00000000020582ca */ /* 0x000fe200000e0000 */
[----:B--2---:R-:W-:Y:S01]  /*56d0*/  @!P0 IMAD.X R0, RZ, RZ, R13, P1 ;  /* 0x000000ffff008224 */ /* 0x004fe200008e060d */
[----:B------:R-:W-:Y:S01]  /*56e0*/  ISETP.NE.AND P1, PT, R10, 0x2, PT ;  /* 0x000000020a00780c */ /* 0x000fe20003f25270 */
[----:B------:R-:W-:Y:S02]  /*56f0*/  @!UP0 USHF.L.U32 UR35, UR47, 0x6, URZ ;  /* 0x000000062f238899 */ /* 0x000fe400080006ff */
[----:B------:R-:W-:Y:S01]  /*5700*/  @!UP0 UIMAD UR34, UR48, 0xa0, URZ ;  /* 0x000000a0302288a4 */ /* 0x000fe2000f8e02ff */
[----:B------:R-:W-:Y:S01]  /*5710*/  @!P0 R2UR UR4, R0 ;  /* 0x00000000000482ca */ /* 0x000fe200000e0000 */
[----:B------:R-:W-:Y:S01]  /*5720*/  UIADD3 UR48, UPT, UPT, UR13, UR58, URZ ;  /* 0x0000003a0d307290 */ /* 0x000fe2000fffe0ff */
[----:B------:R-:W-:Y:S01]  /*5730*/  SEL R0, RZ, 0x1, P1 ;  /* 0x00000001ff007807 */ /* 0x000fe20000800000 */
[----:B------:R-:W-:Y:S01]  /*5740*/  @!UP0 UIADD3 UR26, UPT, UPT, UR34, 0x20, URZ ;  /* 0x00000020221a8890 */ /* 0x000fe2000fffe0ff */
[----:B------:R-:W-:Y:S01]  /*5750*/  SEL R10, R10, RZ, P1 ;  /* 0x000000ff0a0a7207 */ /* 0x000fe20000800000 */
[----:B------:R-:W-:Y:S01]  /*5760*/  @!UP0 UIADD3 UR10, UPT, UPT, UR34, 0x40, URZ ;  /* 0x00000040220a8890 */ /* 0x000fe2000fffe0ff */
[----:B------:R-:W-:Y:S01]  /*5770*/  LOP3.LUT R9, R9, R0, RZ, 0x3c, !PT ;  /* 0x0000000009097212 */ /* 0x000fe200078e3cff */
[----:B------:R-:W-:Y:S01]  /*5780*/  IMAD.U32 R2, RZ, RZ, UR5 ;  /* 0x00000005ff027e24 */ /* 0x000fe2000f8e00ff */
[----:B------:R-:W-:Y:S01]  /*5790*/  UMOV UR27, UR35 ;  /* 0x00000023001b7c82 */ /* 0x000fe20008000000 */
[----:B------:R-:W-:Y:S01]  /*57a0*/  UMOV UR11, UR35 ;  /* 0x00000023000b7c82 */ /* 0x000fe20008000000 */
[----:B------:R-:W-:Y:S02]  /*57b0*/  @!UP0 UIADD3 UR18, UPT, UPT, UR34, 0x60, URZ ;  /* 0x0000006022128890 */ /* 0x000fe4000fffe0ff */
[----:B------:R-:W-:Y:S01]  /*57c0*/  @!P0 R2UR UR30, R2 ;  /* 0x00000000021e82ca */ /* 0x000fe200000e0000 */
[----:B------:R-:W-:Y:S01]  /*57d0*/  IMAD.U32 R3, RZ, RZ, UR4 ;  /* 0x00000004ff037e24 */ /* 0x000fe2000f8e00ff */
[----:B------:R-:W-:Y:S01]  /*57e0*/  @!UP0 UIMAD UR4, UR21, 0x5000, UR6 ;  /* 0x00005000150488a4 */ /* 0x000fe2000f8e0206 */
[----:B------:R-:W-:Y:S01]  /*57f0*/  UMOV UR19, UR35 ;  /* 0x0000002300137c82 */ /* 0x000fe20008000000 */
[----:B------:R-:W-:Y:S02]  /*5800*/  UIADD3 UR47, UPT, UPT, UR14, UR59, URZ ;  /* 0x0000003b0e2f7290 */ /* 0x000fe4000fffe0ff */
[----:B------:R-:W-:Y:S01]  /*5810*/  @!P0 R2UR UR31, R3 ;  /* 0x00000000031f82ca */ /* 0x000fe200000e0000 */
[----:B------:R-:W-:Y:S02]  /*5820*/  @!UP0 UIADD3 UR32, UPT, UPT, UR4, 0x400, URZ ;  /* 0x0000040004208890 */ /* 0x000fe4000fffe0ff */
[----:B------:R-:W-:Y:S02]  /*5830*/  @!UP0 UIADD3 UR24, UPT, UPT, UR4, 0x1400, URZ ;  /* 0x0000140004188890 */ /* 0x000fe4000fffe0ff */
[----:B------:R-:W-:Y:S02]  /*5840*/  @!UP0 UIADD3 UR8, UPT, UPT, UR4, 0x2400, URZ ;  /* 0x0000240004088890 */ /* 0x000fe4000fffe0ff */
[----:B------:R-:W-:Y:S06]  /*5850*/  @!UP0 UIADD3 UR16, UPT, UPT, UR4, 0x3400, URZ ;  /* 0x0000340004108890 */ /* 0x000fec000fffe0ff */
[----:B------:R2:W-:Y:S01]  /*5860*/  @!UP1 UTMALDG.3D [UR32], [UR30], desc[UR38] ;  /* 0x000026201e0095b4 */ /* 0x0005e20008011000 */
[----:B------:R-:W-:Y:S05]  /*5870*/  VOTEU.ALL UP1, P0 ;  /* 0x0000000000ff7886 */ /* 0x000fea0000020000 */
[----:B------:R-:W-:Y:S01]  /*5880*/  @!UP1 UTMALDG.3D [UR24], [UR30], desc[UR38] ;  /* 0x000026181e0095b4 */ /* 0x000fe20008011000 */
[----:B------:R-:W-:Y:S05]  /*5890*/  VOTEU.ALL UP1, P0 ;  /* 0x0000000000ff7886 */ /* 0x000fea0000020000 */
[----:B------:R3:W-:Y:S01]  /*58a0*/  @!UP1 UTMALDG.3D [UR8], [UR30], desc[UR38] ;  /* 0x000026081e0095b4 */ /* 0x0007e20008011000 */
[----:B------:R-:W-:Y:S01]  /*58b0*/  UPLOP3.LUT UP1, UPT, UPT, UPT, UPT, 0x80, 0x8 ;  /* 0x000000000008789c */ /* 0x000fe20003f2f070 */
[----:B--2---:R-:W-:Y:S01]  /*58c0*/  UMOV UR36, UR29 ;  /* 0x0000001d00247c82 */ /* 0x004fe20008000000 */
[----:B---3--:R-:W-:Y:S02]  /*58d0*/  @!UP0 UIADD3 UR10, UPT, UPT, UR34, 0x80, URZ ;  /* 0x00000080220a8890 */ /* 0x008fe4000fffe0ff */
[----:B------:R-:W-:Y:S01]  /*58e0*/  @!UP0 UIADD3 UR8, UPT, UPT, UR4, 0x4400, URZ ;  /* 0x0000440004088890 */ /* 0x000fe2000fffe0ff */
[----:B------:R-:W-:Y:S01]  /*58f0*/  VOTEU.ALL UP0, P0 ;  /* 0x0000000000ff7886 */ /* 0x000fe20000000000 */
[----:B------:R-:W-:Y:S04]  /*5900*/  UIADD3 UR4, UPT, UPT, UR21, 0x1, URZ ;  /* 0x0000000115047890 */ /* 0x000fe8000fffe0ff */
[----:B------:R2:W-:Y:S01]  /*5910*/  @!UP0 UTMALDG.3D [UR16], [UR30], desc[UR38] ;  /* 0x000026101e0085b4 */ /* 0x0005e20008011000 */
[----:B------:R-:W-:Y:S04]  /*5920*/  UISETP.NE.AND UP0, UPT, UR4, 0x2, UPT ;  /* 0x000000020400788c */ /* 0x000fe8000bf05270 */
[----:B------:R-:W-:Y:S02]  /*5930*/  USEL UR5, URZ, 0x1, UP0 ;  /* 0x00000001ff057887 */ /* 0x000fe40008000000 */
[----:B------:R-:W-:Y:S02]  /*5940*/  USEL UR21, UR4, URZ, UP0 ;  /* 0x000000ff04157287 */ /* 0x000fe40008000000 */
[----:B------:R-:W-:Y:S01]  /*5950*/  VOTEU.ALL UP0, P0 ;  /* 0x0000000000ff7886 */ /* 0x000fe20000000000 */
[----:B------:R-:W-:Y:S01]  /*5960*/  UPRMT UR4, UR44, 0x654, UR33 ;  /* 0x000006542c047896 */ /* 0x000fe20008000021 */
[----:B------:R-:W-:Y:S03]  /*5970*/  LOP3.LUT R11, R11, UR5, RZ, 0x3c, !PT ;  /* 0x000000050b0b7c12 */ /* 0x000fe6000f8e3cff */
[----:B------:R2:W-:Y:S01]  /*5980*/  @!UP0 UTMALDG.3D [UR8], [UR30], desc[UR38] ;  /* 0x000026081e0085b4 */ /* 0x0005e20008011000 */
[----:B------:R2:W-:Y:S04]  /*5990*/  @!P0 SYNCS.ARRIVE.TRANS64.RED.A0TR RZ, [UR7+0x1a0], R8 ;  /* 0x0001a008ffff89a7 */ /* 0x0005e80008300407 */
[----:B------:R-:W-:Y:S01]  /*59a0*/  SYNCS.ARRIVE.TRANS64.RED.A1T0 RZ, [UR4], RZ ;  /* 0x000000ffffff79a7 */ /* 0x000fe20008100404 */
[----:B------:R-:W-:Y:S05]  /*59b0*/  BRA.U UP2, `(.L_x_105) ;  /* 0xfffffff102fc7547 */ /* 0x000fea000b83ffff */
[----:B------:R-:W-:Y:S01]  /*59c0*/  UIADD3 UR6, UPT, UPT, UR6, 0x1b0, URZ ;  /* 0x000001b006067890 */ /* 0x000fe2000fffe0ff */
[----:B------:R-:W-:-:S03]  /*59d0*/  SHF.L.U32 R3, R11, 0x1f, RZ ;  /* 0x0000001f0b037819 */ /* 0x000fc600000006ff */
[----:B------:R-:W-:-:S09]  /*59e0*/  ULEA UR4, UR21, UR6, 0x3 ;  /* 0x0000000615047291 */ /* 0x000fd2000f8e18ff */
[----:B------:R-:W3:Y:S02]  /*59f0*/  SYNCS.PHASECHK.TRANS64.TRYWAIT P0, [UR4], R3 ;  /* 0x00000003ff0075a7 */ /* 0x000ee40008001104 */
[----:B---3--:R-:W-:Y:S05]  /*5a00*/  @!P0 BRA `(.L_x_106) ;  /* 0x0000004400148947 */ /* 0x008fea0003800000 */
.L_x_212:
[----:B------:R-:W-:-:S04]  /*5a10*/  UIADD3 UR4, UPT, UPT, UR21, 0x1, URZ ;  /* 0x0000000115047890 */ /* 0x000fc8000fffe0ff */
[----:B------:R-:W-:-:S04]  /*5a20*/  UISETP.NE.AND UP0, UPT, UR4, 0x2, UPT ;  /* 0x000000020400788c */ /* 0x000fc8000bf05270 */
[----:B------:R-:W-:Y:S02]  /*5a30*/  USEL UR5, URZ, 0x1, UP0 ;  /* 0x00000001ff057887 */ /* 0x000fe40008000000 */
[----:B------:R-:W-:-:S04]  /*5a40*/  USEL UR4, UR4, URZ, UP0 ;  /* 0x000000ff04047287 */ /* 0x000fc80008000000 */
[----:B------:R-:W-:Y:S01]  /*5a50*/  ULEA UR4, UR4, UR6, 0x3 ;  /* 0x0000000604047291 */ /* 0x000fe2000f8e18ff */
[----:B---3--:R-:W-:-:S04]  /*5a60*/  LOP3.LUT R3, R11, UR5, RZ, 0x3c, !PT ;  /* 0x000000050b037c12 */ /* 0x008fc8000f8e3cff */
[----:B------:R-:W-:Y:S01]  /*5a70*/  SHF.L.U32 R3, R3, 0x1f, RZ ;  /* 0x0000001f03037819 */ /* 0x000fe200000006ff */
[----:B------:R-:W-:-:S07]  /*5a80*/  IMAD.U32 R0, RZ, RZ, UR4 ;  /* 0x00000004ff007e24 */ /* 0x000fce000f8e00ff */
.L_x_107:
[----:B---3--:R3:W4:Y:S02]  /*5a90*/  SYNCS.PHASECHK.TRANS64.TRYWAIT P0, [R0+URZ], R3 ;  /* 0x00000003000075a7 */ /* 0x00872400080011ff */
[----:B----4-:R-:W-:Y:S05]  /*5aa0*/  @!P0 NANOSLEEP.SYNCS 0x989680 ;  /* 0x009896800000895d */ /* 0x010fea0003900000 */
[----:B------:R-:W4:Y:S02]  /*5ab0*/  @!P0 SYNCS.PHASECHK.TRANS64 P0, [R0+URZ], R3 ;  /* 0x00000003000085a7 */ /* 0x000f2400080010ff */
[----:B-12-4-:R-:W-:Y:S05]  /*5ac0*/  @P0 EXIT ;  /* 0x000000000000094d */ /* 0x016fea0003800000 */
[----:B------:R-:W-:Y:S05]  /*5ad0*/  BRA `(.L_x_107) ;  /* 0xfffffffc00ec7947 */ /* 0x000fea000383ffff */
.L_x_97:
[----:B------:R-:W-:-:S06]  /*5ae0*/  UISETP.GE.AND UP0, UPT, UR20, 0x4, UPT ;  /* 0x000000041400788c */ /* 0x000fcc000bf06270 */
[----:B------:R-:W-:-:S13]  /*5af0*/  PLOP3.LUT P0, PT, PT, PT, UP0, 0x80, 0x8 ;  /* 0x000000000008781c */ /* 0x000fda0003f0f008 */
[----:B------:R-:W-:Y:S05]  /*5b00*/  @!P0 EXIT ;  /* 0x000000000000894d */ /* 0x000fea0003800000 */
[----:B------:R-:W-:Y:S01]  /*5b10*/  BAR.SYNC.DEFER_BLOCKING 0x6, 0xa0 ;  /* 0x0182800000007b1d */ /* 0x000fe20000010000 */
[C---:B------:R-:W-:Y:S01]  /*5b20*/  IMAD.SHL.U32 R5, R198.reuse, 0x20, RZ ;  /* 0x00000020c6057824 */ /* 0x040fe200078e00ff */
[----:B------:R-:W-:Y:S01]  /*5b30*/  SHF.R.U32.HI R6, RZ, 0x1, R198 ;  /* 0x00000001ff067819 */ /* 0x000fe200000116c6 */
[C---:B------:R-:W-:Y:S01]  /*5b40*/  IMAD.SHL.U32 R2, R198.reuse, 0x10, RZ ;  /* 0x00000010c6027824 */ /* 0x040fe200078e00ff */
[C---:B------:R-:W-:Y:S01]  /*5b50*/  LOP3.LUT P0, RZ, R198.reuse, 0x4, RZ, 0xc0, !PT ;  /* 0x00000004c6ff7812 */ /* 0x040fe2000780c0ff */
[----:B------:R-:W-:Y:S01]  /*5b60*/  IMAD.SHL.U32 R173, R198, 0x4, RZ ;  /* 0x00000004c6ad7824 */ /* 0x000fe200078e00ff */
[----:B------:R-:W-:Y:S02]  /*5b70*/  UMOV UR46, 0x400 ;  /* 0x00000400002e7882 */ /* 0x000fe40000000000 */
[----:B------:R-:W1:Y:S01]  /*5b80*/  LDC.64 R178, c[0x0][0x888] ;  /* 0x00022200ffb27b82 */ /* 0x000e620000000a00 */
[----:B------:R-:W-:Y:S01]  /*5b90*/  ULEA UR46, UR44, UR46, 0x18 ;  /* 0x0000002e2c2e7291 */ /* 0x000fe2000f8ec0ff */
[----:B------:R-:W-:Y:S01]  /*5ba0*/  LOP3.LUT R4, R5, 0xc0, RZ, 0xc0, !PT ;  /* 0x000000c005047812 */ /* 0x000fe200078ec0ff */
[----:B------:R-:W-:Y:S01]  /*5bb0*/  IMAD.MOV.U32 R197, RZ, RZ, 0x10 ;  /* 0x00000010ffc57424 */ /* 0x000fe200078e00ff */
[----:B------:R-:W-:Y:S01]  /*5bc0*/  LOP3.LUT R2, R2, 0x600, RZ, 0xc0, !PT ;  /* 0x0000060002027812 */ /* 0x000fe200078ec0ff */
[----:B------:R-:W-:Y:S01]  /*5bd0*/  IMAD.MOV.U32 R196, RZ, RZ, 0x1 ;  /* 0x00000001ffc47424 */ /* 0x000fe200078e00ff */
[----:B------:R-:W-:Y:S01]  /*5be0*/  LOP3.LUT R173, R4, 0x18, R173, 0xf8, !PT ;  /* 0x0000001804ad7812 */ /* 0x000fe200078ef8ad */
[----:B------:R-:W-:Y:S01]  /*5bf0*/  IMAD.U32 R4, R198, 0x10000, RZ ;  /* 0x00010000c6047824 */ /* 0x000fe200078e00ff */
[----:B------:R-:W2:Y:S01]  /*5c00*/  LDC.64 R180, c[0x0][0x890] ;  /* 0x00022400ffb47b82 */ /* 0x000ea20000000a00 */
[----:B------:R-:W-:Y:S01]  /*5c10*/  LOP3.LUT R2, R2, 0x20, R5, 0xf8, !PT ;  /* 0x0000002002027812 */ /* 0x000fe200078ef805 */
[----:B------:R-:W-:Y:S01]  /*5c20*/  IMAD.MOV.U32 R88, RZ, RZ, RZ ;  /* 0x000000ffff587224 */ /* 0x000fe200078e00ff */
[----:B------:R-:W-:-:S02]  /*5c30*/  LOP3.LUT R173, R173, 0x8, R6, 0x78, !PT ;  /* 0x00000008adad7812 */ /* 0x000fc400078e7806 */
[----:B------:R-:W-:Y:S02]  /*5c40*/  CS2R R194, SRZ ;  /* 0x0000000000c27805 */ /* 0x000fe4000001ff00 */
[----:B------:R-:W-:Y:S02]  /*5c50*/  LOP3.LUT R6, R2, 0x100, R5, 0xf8, !PT ;  /* 0x0000010002067812 */ /* 0x000fe400078ef805 */
[----:B------:R-:W-:Y:S02]  /*5c60*/  CS2R R192, SRZ ;  /* 0x0000000000c07805 */ /* 0x000fe4000001ff00 */
[----:B------:R-:W-:Y:S01]  /*5c70*/  LOP3.LUT R2, R4, 0x600000, RZ, 0xc0, !PT ;  /* 0x0060000004027812 */ /* 0x000fe200078ec0ff */
[----:B------:R-:W3:Y:S01]  /*5c80*/  LDC.64 R176, c[0x0][0x8b0] ;  /* 0x00022c00ffb07b82 */ /* 0x000ee20000000a00 */
[----:B------:R-:W4:Y:S01]  /*5c90*/  LDS R3, [UR46+0x280] ;  /* 0x0002802eff037984 */ /* 0x000f220008000800 */
[----:B------:R-:W-:Y:S01]  /*5ca0*/  LOP3.LUT R173, R6, R173, RZ, 0xfc, !PT ;  /* 0x000000ad06ad7212 */ /* 0x000fe200078efcff */
[----:B------:R-:W1:Y:S01]  /*5cb0*/  LDCU UR51, c[0x0][0x370] ;  /* 0x00006e00ff3377ac */ /* 0x000e620008000800 */
[----:B------:R-:W-:-:S02]  /*5cc0*/  LOP3.LUT R198, R198, 0x60, RZ, 0xc0, !PT ;  /* 0x00000060c6c67812 */ /* 0x000fc400078ec0ff */
[----:B------:R-:W-:Y:S01]  /*5cd0*/  SEL R197, R197, 0xfffffff0, !P0 ;  /* 0xfffffff0c5c57807 */ /* 0x000fe20004000000 */
[----:B------:R-:W1:Y:S01]  /*5ce0*/  LDCU UR43, c[0x0][0xb0c] ;  /* 0x00016180ff2b77ac */ /* 0x000e620008000800 */
[----:B------:R-:W1:Y:S01]  /*5cf0*/  LDC.64 R174, c[0x0][0x8a8] ;  /* 0x00022a00ffae7b82 */ /* 0x000e620000000a00 */
[----:B------:R-:W1:Y:S01]  /*5d00*/  LDCU UR39, c[0x0][0xb30] ;  /* 0x00016600ff2777ac */ /* 0x000e620008000800 */
[----:B------:R-:W1:Y:S01]  /*5d10*/  LDCU.64 UR60, c[0x0][0x888] ;  /* 0x00011100ff3c77ac */ /* 0x000e620008000a00 */
[----:B------:R-:W1:Y:S01]  /*5d20*/  LDCU.64 UR40, c[0x0][0xb28] ;  /* 0x00016500ff2877ac */ /* 0x000e620008000a00 */
[----:B------:R-:W1:Y:S01]  /*5d30*/  LDCU.128 UR52, c[0x0][0xb10] ;  /* 0x00016200ff3477ac */ /* 0x000e620008000c00 */
[----:B------:R-:W1:Y:S01]  /*5d40*/  LDCU UR50, c[0x0][0x374] ;  /* 0x00006e80ff3277ac */ /* 0x000e620008000800 */
[----:B------:R-:W-:Y:S01]  /*5d50*/  UIADD3 UR62, UPT, UPT, UR46, 0x400, URZ ;  /* 0x000004002e3e7890 */ /* 0x000fe2000fffe0ff */
[----:B------:R-:W-:Y:S01]  /*5d60*/  UMOV UR45, URZ ;  /* 0x000000ff002d7c82 */ /* 0x000fe20008000000 */
[----:B------:R-:W-:Y:S01]  /*5d70*/  UMOV UR49, URZ ;  /* 0x000000ff00317c82 */ /* 0x000fe20008000000 */
[----:B--2-4-:R-:W-:-:S09]  /*5d80*/  IMAD.IADD R2, R3, 0x1, R2 ;  /* 0x0000000103027824 */ /* 0x014fd200078e0202 */
.L_x_131:
[----:B------:R-:W-:Y:S02]  /*5d90*/  LEA R8, R192, UR46, 0x3 ;  /* 0x0000002ec0087c11 */ /* 0x000fe4000f8e18ff */
[----:B------:R-:W-:Y:S02]  /*5da0*/  SHF.L.U32 R3, R194, 0x1f, RZ ;  /* 0x0000001fc2037819 */ /* 0x000fe400000006ff */
[----:B------:R-:W-:Y:S02]  /*5db0*/  LEA R5, R192, UR46, 0x4 ;  /* 0x0000002ec0057c11 */ /* 0x000fe4000f8e20ff */
[----:B------:R-:W2:Y:S02]  /*5dc0*/  SYNCS.PHASECHK.TRANS64.TRYWAIT P0, [R8+URZ+0x1d0], R3 ;  /* 0x0001d003080075a7 */ /* 0x000ea400080011ff */
[----:B-12---:R-:W-:Y:S05]  /*5dd0*/  @!P0 BRA `(.L_x_108) ;  /* 0x0000004000388947 */ /* 0x006fea0003800000 */
.L_x_213:
[----:B------:R-:W4:Y:S01]  /*5de0*/  LDS.128 R4, [R5+0x260] ;  /* 0x0002600005047984 */ /* 0x000f220000000c00 */
[----:B------:R-:W-:Y:S01]  /*5df0*/  UISETP.GE.AND UP0, UPT, UR42, 0x1, UPT ;  /* 0x000000012a00788c */ /* 0x000fe2000bf06270 */
[----:B------:R-:W-:Y:S01]  /*5e00*/  @!PT LDS RZ, [RZ] ;  /* 0x00000000fffff984 */ /* 0x000fe20000000800 */
[----:B------:R-:W-:Y:S01]  /*5e10*/  @!PT LDS RZ, [RZ] ;  /* 0x00000000fffff984 */ /* 0x000fe20000000800 */
[----:B------:R-:W-:Y:S01]  /*5e20*/  @!PT LDS RZ, [RZ] ;  /* 0x00000000fffff984 */ /* 0x000fe20000000800 */
[----:B------:R-:W-:Y:S01]  /*5e30*/  @!PT LDS RZ, [RZ] ;  /* 0x00000000fffff984 */ /* 0x000fe20000000800 */
[----:B------:R1:W-:Y:S06]  /*5e40*/  MEMBAR.ALL.CTA ;  /* 0x0000000000007992 */ /* 0x0003ec0000008000 */
[----:B-1----:R-:W1:Y:S01]  /*5e50*/  FENCE.VIEW.ASYNC.S ;  /* 0x00000000000073c6 */ /* 0x002e620000000000 */
[----:B----4-:R-:W-:Y:S11]  /*5e60*/  LOP3.LUT P0, RZ, R6, 0x1, RZ, 0xc0, !PT ;  /* 0x0000000106ff7812 */ /* 0x010ff6000780c0ff */
[----:B------:R-:W-:Y:S02]  /*5e70*/  @!UPT UIADD3 URZ, UPT, UPT, URZ, URZ, URZ ;  /* 0x000000fffffff290 */ /* 0x000fe4000fffe0ff */
[----:B-1----:R-:W-:Y:S01]  /*5e80*/  VOTEU.ANY UP1, P0 ;  /* 0x0000000000ff7886 */ /* 0x002fe20000020100 */
[----:B------:R-:W-:Y:S01]  /*5e90*/  PLOP3.LUT P0, PT, PT, PT, UP1, 0x80, 0x8 ;  /* 0x000000000008781c */ /* 0x000fe20003f0f018 */
[----:B------:R-:W-:Y:S11]  /*5ea0*/  UP2UR UR56, UPR, URZ, 0x2 ;  /* 0x00000002ff387883 */ /* 0x000ff60008000000 */
[----:B------:R-:W-:Y:S01]  /*5eb0*/  @!UPT UIADD3 URZ, UPT, UPT, URZ, URZ, URZ ;  /* 0x000000fffffff290 */ /* 0x000fe2000fffe0ff */
[----:B------:R-:W-:Y:S02]  /*5ec0*/  @P0 SHF.R.U32.HI R0, RZ, 0x10, R5 ;  /* 0x00000010ff000819 */ /* 0x000fe40000011605 */
[----:B--2---:R-:W-:Y:S02]  /*5ed0*/  @P0 MOV R3, R4 ;  /* 0x0000000400030202 */ /* 0x004fe40000000f00 */
        /* <DEDUP_REMOVED lines=11> */
[----:B------:R-:W2:Y:S01]  /*5f90*/  LDCU UR12, c[0x0][0xb20] ;  /* 0x00016400ff0c77ac */ /* 0x000ea20008000800 */
[----:B------:R-:W-:Y:S02]  /*5fa0*/  UIMAD.WIDE.U32 UR4, UR50, UR55, URZ ;  /* 0x00000037320472a5 */ /* 0x000fe4000f8e00ff */
[----:B------:R-:W-:Y:S02]  /*5fb0*/  UIMAD.WIDE.U32 UR6, UR51, UR52, URZ ;  /* 0x00000034330672a5 */ /* 0x000fe4000f8e00ff */
[----:B------:R-:W-:Y:S02]  /*5fc0*/  UISETP.NE.AND UP0, UPT, UR54, 0x1, UPT ;  /* 0x000000013600788c */ /* 0x000fe4000bf05270 */
[----:B------:R-:W-:Y:S02]  /*5fd0*/  UIMAD.WIDE.U32 UR8, UR37, UR55, URZ ;  /* 0x00000037250872a5 */ /* 0x000fe4000f8e00ff */
[----:B------:R-:W-:Y:S02]  /*5fe0*/  UIMAD.WIDE.U32 UR10, UR38, UR52, URZ ;  /* 0x00000034260a72a5 */ /* 0x000fe4000f8e00ff */
[----:B------:R-:W-:Y:S02]  /*5ff0*/  UISETP.NE.AND UP1, UPT, UR43, 0x1, UPT ;  /* 0x000000012b00788c */ /* 0x000fe4000bf25270 */
[----:B------:R-:W-:Y:S01]  /*6000*/  UISETP.NE.AND UP2, UPT, UR42, 0x1, UPT ;  /* 0x000000012a00788c */ /* 0x000fe2000bf45270 */
[----:B------:R-:W-:Y:S02]  /*6010*/  UMOV UR4, UR5 ;  /* 0x0000000500047c82 */ /* 0x000fe40008000000 */
[----:B--2---:R-:W-:Y:S03]  /*6020*/  USHF.R.U32.HI UR5, URZ, UR12, UR4 ;  /* 0x0000000cff057299 */ /* 0x004fe60008011604 */
[----:B------:R-:W-:Y:S02]  /*6030*/  UMOV UR4, UR7 ;  /* 0x0000000700047c82 */ /* 0x000fe40008000000 */
[----:B------:R-:W-:Y:S02]  /*6040*/  USHF.R.U32.HI UR7, URZ, UR53, UR4 ;  /* 0x00000035ff077299 */ /* 0x000fe40008011604 */
[----:B------:R-:W-:Y:S02]  /*6050*/  USEL UR4, UR50, UR5, !UP0 ;  /* 0x0000000532047287 */ /* 0x000fe4000c000000 */
[----:B------:R-:W-:Y:S01]  /*6060*/  USEL UR7, UR51, UR7, !UP1 ;  /* 0x0000000733077287 */ /* 0x000fe2000c800000 */
[----:B------:R-:W-:Y:S01]  /*6070*/  UMOV UR5, UR9 ;  /* 0x0000000900057c82 */ /* 0x000fe20008000000 */
[----:B------:R-:W-:Y:S02]  /*6080*/  UIMAD.WIDE.U32 UR8, UR4, UR40, URZ ;  /* 0x00000028040872a5 */ /* 0x000fe4000f8e00ff */
[----:B------:R-:W-:Y:S03]  /*6090*/  USHF.R.U32.HI UR6, URZ, UR12, UR5 ;  /* 0x0000000cff067299 */ /* 0x000fe60008011605 */
[----:B------:R-:W-:Y:S01]  /*60a0*/  UMOV UR5, UR11 ;  /* 0x0000000b00057c82 */ /* 0x000fe20008000000 */
[----:B------:R-:W-:Y:S02]  /*60b0*/  UIMAD.WIDE.U32 UR10, UR7, UR40, URZ ;  /* 0x00000028070a72a5 */ /* 0x000fe4000f8e00ff */
[----:B------:R-:W-:Y:S02]  /*60c0*/  USHF.R.U32.HI UR12, URZ, UR53, UR5 ;  /* 0x00000035ff0c7299 */ /* 0x000fe40008011605 */
[----:B------:R-:W-:Y:S01]  /*60d0*/  USEL UR6, UR37, UR6, !UP0 ;  /* 0x0000000625067287 */ /* 0x000fe2000c000000 */
[----:B------:R-:W-:Y:S02]  /*60e0*/  UMOV UR5, UR9 ;  /* 0x0000000900057c82 */ /* 0x000fe40008000000 */
[----:B------:R-:W-:Y:S01]  /*60f0*/  UMOV UR10, UR11 ;  /* 0x0000000b000a7c82 */ /* 0x000fe20008000000 */
[----:B------:R-:W-:Y:S02]  /*6100*/  @UP2 USHF.R.U32.HI UR4, URZ, UR41, UR5 ;  /* 0x00000029ff042299 */ /* 0x000fe40008011605 */
[----:B------:R-:W-:Y:S02]  /*6110*/  @UP2 USHF.R.U32.HI UR7, URZ, UR41, UR10 ;  /* 0x00000029ff072299 */ /* 0x000fe4000801160a */
[----:B------:R-:W-:Y:S02]  /*6120*/  UIMAD UR4, UR42, UR4, URZ ;  /* 0x000000042a0472a4 */ /* 0x000fe4000f8e02ff */
[----:B------:R-:W-:Y:S02]  /*6130*/  UIMAD.WIDE.U32 UR10, UR6, UR40, URZ ;  /* 0x00000028060a72a5 */ /* 0x000fe4000f8e00ff */
[----:B------:R-:W-:Y:S02]  /*6140*/  USEL UR5, UR38, UR12, !UP1 ;  /* 0x0000000c26057287 */ /* 0x000fe4000c800000 */
[----:B------:R-:W-:Y:S02]  /*6150*/  UIMAD UR8, UR42, UR7, URZ ;  /* 0x000000072a0872a4 */ /* 0x000fe4000f8e02ff */
[----:B------:R-:W-:Y:S03]  /*6160*/  UISETP.GE.AND UP0, UPT, UR6, UR4, UPT ;  /* 0x000000040600728c */ /* 0x000fe6000bf06270 */
[----:B------:R-:W-:Y:S01]  /*6170*/  UMOV UR4, UR11 ;  /* 0x0000000b00047c82 */ /* 0x000fe20008000000 */
[----:B------:R-:W-:Y:S02]  /*6180*/  UISETP.GE.OR UP0, UPT, UR5, UR8, UP0 ;  /* 0x000000080500728c */ /* 0x000fe40008706670 */
[----:B------:R-:W-:Y:S02]  /*6190*/  USHF.R.U32.HI UR4, URZ, UR41, UR4 ;  /* 0x00000029ff047299 */ /* 0x000fe40008011604 */
[----:B------:R-:W-:Y:S02]  /*61a0*/  UIMAD.WIDE.U32 UR8, UR5, UR40, URZ ;  /* 0x00000028050872a5 */ /* 0x000fe4000f8e00ff */
[----:B------:R-:W-:Y:S02]  /*61b0*/  USEL UR11, UR6, UR4, !UP2 ;  /* 0x00000004060b7287 */ /* 0x000fe4000d000000 */
[----:B------:R-:W-:Y:S02]  /*61c0*/  UIADD3 UR8, UPT, UPT, -UR5, URZ, URZ ;  /* 0x000000ff05087290 */ /* 0x000fe4000fffe1ff */
[----:B------:R-:W-:Y:S01]  /*61d0*/  UIADD3 UR10, UPT, UPT, -UR11, URZ, URZ ;  /* 0x000000ff0b0a7290 */ /* 0x000fe2000fffe1ff */
[----:B------:R-:W-:Y:S01]  /*61e0*/  @!UP0 UMOV UR4, UR9 ;  /* 0x0000000900048c82 */ /* 0x000fe20008000000 */
[----:B------:R-:W-:Y:S02]  /*61f0*/  UIADD3 UR9, UPT, UPT, -UR6, URZ, URZ ;  /* 0x000000ff06097290 */ /* 0x000fe4000fffe1ff */
[----:B------:R-:W-:Y:S02]  /*6200*/  @!UP0 USHF.R.U32.HI UR4, URZ, UR41, UR4 ;  /* 0x00000029ff048299 */ /* 0x000fe40008011604 */
[----:B------:R-:W-:Y:S02]  /*6210*/  UIMAD UR10, UR42, UR10, UR6 ;  /* 0x0000000a2a0a72a4 */ /* 0x000fe4000f8e0206 */
[----:B------:R-:W-:Y:S04]  /*6220*/  @!UP0 USEL UR4, UR5, UR4, !UP2 ;  /* 0x0000000405048287 */ /* 0x000fe8000d000000 */
[----:B------:R-:W-:Y:S02]  /*6230*/  @!UP0 UIMAD UR10, UR7, UR10, UR4 ;  /* 0x0000000a070a82a4 */ /* 0x000fe4000f8e0204 */
[----:B------:R-:W-:Y:S02]  /*6240*/  @!UP0 UIADD3 UR11, UPT, UPT, UR11, -UR4, URZ ;  /* 0x800000040b0b8290 */ /* 0x000fe4000fffe0ff */
[----:B------:R-:W-:Y:S02]  /*6250*/  UIMAD UR7, UR43, UR8, UR38 ;  /* 0x000000082b0772a4 */ /* 0x000fe4000f8e0226 */
[----:B------:R-:W-:Y:S02]  /*6260*/  @!UP0 UIMAD UR6, UR11, UR42, UR5 ;  /* 0x0000002a0b0682a4 */ /* 0x000fe4000f8e0205 */
[----:B------:R-:W-:Y:S01]  /*6270*/  UIMAD UR4, UR54, UR9, UR37 ;  /* 0x00000009360472a4 */ /* 0x000fe2000f8e0225 */
[----:B------:R-:W-:Y:S02]  /*6280*/  @!UP0 UMOV UR5, UR10 ;  /* 0x0000000a00058c82 */ /* 0x000fe40008000000 */
[----:B------:R-:W-:Y:S02]  /*6290*/  UIMAD UR38, UR5, UR43, UR7 ;  /* 0x0000002b052672a4 */ /* 0x000fe4000f8e0207 */
[----:B------:R-:W-:Y:S11]  /*62a0*/  UIMAD UR37, UR6, UR54, UR4 ;  /* 0x00000036062572a4 */ /* 0x000ff6000f8e0204 */
[----:B------:R-:W-:Y:S01]  /*62b0*/  @!UPT UIADD3 URZ, UPT, UPT, URZ, URZ, URZ ;  /* 0x000000fffffff290 */ /* 0x000fe2000fffe0ff */
.L_x_109:
[----:B------:R-:W-:Y:S01]  /*62c0*/  UISETP.NE.AND UP0, UPT, UR39, 0x1, UPT ;  /* 0x000000012700788c */ /* 0x000fe2000bf05270 */
[----:B------:R-:W-:Y:S10]  /*62d0*/  IADD3 R192, PT, PT, R192, 0x1, RZ ;  /* 0x00000001c0c07810 */ /* 0x000ff40007ffe0ff */
[----:B------:R-:W2:Y:S01]  /*62e0*/  @!UP0 LDCU.128 UR12, c[0x0][0xb10] ;  /* 0x00016200ff0c87ac */ /* 0x000ea20008000c00 */
[----:B------:R-:W4:Y:S01]  /*62f0*/  @!UP0 LDCU UR5, c[0x0][0xb0c] ;  /* 0x00016180ff0587ac */ /* 0x000f220008000800 */
[----:B------:R-:W3:Y:S01]  /*6300*/  @!UP0 LDCU UR10, c[0x0][0xb20] ;  /* 0x00016400ff0a87ac */ /* 0x000ee20008000800 */
[----:B--2---:R-:W-:Y:S02]  /*6310*/  UIMAD.WIDE.U32 UR8, UR38, UR12, URZ ;  /* 0x0000000c260872a5 */ /* 0x004fe4000f8e00ff */
[----:B------:R-:W-:Y:S02]  /*6320*/  UIMAD.WIDE.U32 UR6, UR37, UR15, URZ ;  /* 0x0000000f250672a5 */ /* 0x000fe4000f8e00ff */
[----:B------:R-:W-:Y:S03]  /*6330*/  @!UP0 UISETP.NE.AND UP1, UPT, UR14, 0x1, UPT ;  /* 0x000000010e00888c */ /* 0x000fe6000bf25270 */
[----:B------:R-:W-:Y:S01]  /*6340*/  @!UP0 UMOV UR4, UR9 ;  /* 0x0000000900048c82 */ /* 0x000fe20008000000 */
[----:B----4-:R-:W-:Y:S02]  /*6350*/  @!UP0 UISETP.NE.AND UP2, UPT, UR5, 0x1, UPT ;  /* 0x000000010500888c */ /* 0x010fe4000bf45270 */
[----:B------:R-:W-:Y:S01]  /*6360*/  @!UP0 USHF.R.U32.HI UR4, URZ, UR13, UR4 ;  /* 0x0000000dff048299 */ /* 0x000fe20008011604 */
[----:B------:R-:W-:Y:S02]  /*6370*/  @!UP0 UMOV UR6, UR7 ;  /* 0x0000000700068c82 */ /* 0x000fe40008000000 */
[----:B---3--:R-:W-:Y:S02]  /*6380*/  @!UP0 USHF.R.U32.HI UR6, URZ, UR10, UR6 ;  /* 0x0000000aff068299 */ /* 0x008fe40008011606 */
[----:B------:R-:W-:Y:S02]  /*6390*/  @!UP0 USEL UR7, UR38, UR4, !UP2 ;  /* 0x0000000426078287 */ /* 0x000fe4000d000000 */
[----:B------:R-:W-:Y:S04]  /*63a0*/  @!UP0 USEL UR6, UR37, UR6, !UP1 ;  /* 0x0000000625068287 */ /* 0x000fe8000c800000 */
[----:B------:R-:W-:Y:S02]  /*63b0*/  @!UP0 UIADD3 UR4, UPT, UPT, -UR7, UR6, URZ ;  /* 0x0000000607048290 */ /* 0x000fe4000fffe1ff */
[----:B------:R-:W-:Y:S02]  /*63c0*/  @!UP0 UIADD3 UR6, UPT, UPT, UR7, -UR6, URZ ;  /* 0x8000000607068290 */ /* 0x000fe4000fffe0ff */
[----:B------:R-:W-:Y:S02]  /*63d0*/  @!UP0 UIMAD UR38, UR4, UR5, UR38 ;  /* 0x00000005042682a4 */ /* 0x000fe4000f8e0226 */
[----:B------:R-:W-:Y:S02]  /*63e0*/  @!UP0 UIMAD UR37, UR6, UR14, UR37 ;  /* 0x0000000e062582a4 */ /* 0x000fe4000f8e0225 */
[----:B------:R-:W-:Y:S09]  /*63f0*/  ULOP3.LUT UP0, URZ, UR62, 0x1b0, URZ, 0xc0, !UPT ;  /* 0x000001b03eff7892 */ /* 0x000ff2000f80c0ff */
[----:B------:R-:W-:Y:S05]  /*6400*/  BRA.U !UP0, `(.L_x_110) ;  /* 0x00000001087c7547 */ /* 0x000fea000b800000 */
[----:B------:R-:W2:Y:S01]  /*6410*/  LDCU.64 UR8, c[0x4][0x80] ;  /* 0x01001000ff0877ac */ /* 0x000ea20008000a00 */
[----:B------:R-:W-:Y:S01]  /*6420*/  MOV R16, 0x0 ;  /* 0x0000000000107802 */ /* 0x000fe20000000f00 */
[----:B------:R-:W-:Y:S02]  /*6430*/  HFMA2 R12, -RZ, RZ, 0, 5.9604644775390625e-08 ;  /* 0x00000001ff0c7431 */ /* 0x000fe400000001ff */
[----:B------:R-:W-:Y:S01]  /*6440*/  IMAD.MOV.U32 R8, RZ, RZ, 0x70 ;  /* 0x00000070ff087424 */ /* 0x000fe200078e00ff */
[----:B------:R3:W4:Y:S01]  /*6450*/  LDC.64 R14, c[0x4][R16] ;  /* 0x01000000100e7b82 */ /* 0x0007220000000a00 */
[----:B------:R-:W1:Y:S01]  /*6460*/  LDCU.64 UR6, c[0x4][0x88] ;  /* 0x01001100ff0677ac */ /* 0x000e620008000a00 */
[----:B------:R-:W-:Y:S01]  /*6470*/  IMAD.MOV.U32 R13, RZ, RZ, RZ ;  /* 0x000000ffff0d7224 */ /* 0x000fe200078e00ff */
[----:B------:R-:W1:Y:S01]  /*6480*/  LDCU.64 UR4, c[0x4][0x8] ;  /* 0x01000100ff0477ac */ /* 0x000e620008000a00 */
[----:B--2---:R-:W-:Y:S01]  /*6490*/  MOV R5, UR9 ;  /* 0x0000000900057c02 */ /* 0x004fe20008000f00 */
[----:B------:R-:W-:Y:S01]  /*64a0*/  IMAD.U32 R4, RZ, RZ, UR8 ;  /* 0x00000008ff047e24 */ /* 0x000fe2000f8e00ff */
[----:B-1----:R-:W-:Y:S01]  /*64b0*/  MOV R7, UR7 ;  /* 0x0000000700077c02 */ /* 0x002fe20008000f00 */
[----:B------:R-:W-:Y:S01]  /*64c0*/  IMAD.U32 R6, RZ, RZ, UR6 ;  /* 0x00000006ff067e24 */ /* 0x000fe2000f8e00ff */
[----:B------:R-:W-:Y:S01]  /*64d0*/  MOV R11, UR5 ;  /* 0x00000005000b7c02 */ /* 0x000fe20008000f00 */
[----:B------:R-:W-:Y:S02]  /*64e0*/  IMAD.U32 R10, RZ, RZ, UR4 ;  /* 0x00000004ff0a7e24 */ /* 0x000fe4000f8e00ff */
[----:B------:R-:W-:Y:S07]  /*64f0*/  LEPC R20, `(.L_x_111) ;  /* 0x000000001014794e */ /* 0x000fee0000000000 */
[----:B---345:R-:W-:Y:S05]  /*6500*/  CALL.ABS.NOINC R14 ;  /* 0x000000000e007343 */ /* 0x038fea0003c00000 */
.L_x_111:
[----:B------:R-:W1:Y:S01]  /*6510*/  LDCU.64 UR8, c[0x4][0x80] ;  /* 0x01001000ff0877ac */ /* 0x000e620008000a00 */
[----:B------:R-:W2:Y:S01]  /*6520*/  LDC.64 R16, c[0x4][R16] ;  /* 0x0100000010107b82 */ /* 0x000ea20000000a00 */
[----:B------:R-:W-:Y:S02]  /*6530*/  HFMA2 R12, -RZ, RZ, 0, 5.9604644775390625e-08 ;  /* 0x00000001ff0c7431 */ /* 0x000fe400000001ff */
[----:B------:R-:W-:Y:S02]  /*6540*/  IMAD.MOV.U32 R8, RZ, RZ, 0x70 ;  /* 0x00000070ff087424 */ /* 0x000fe400078e00ff */
[----:B------:R-:W-:Y:S01]  /*6550*/  IMAD.MOV.U32 R13, RZ, RZ, RZ ;  /* 0x000000ffff0d7224 */ /* 0x000fe200078e00ff */
[----:B------:R-:W3:Y:S01]  /*6560*/  LDCU.64 UR6, c[0x4][0x88] ;  /* 0x01001100ff0677ac */ /* 0x000ee20008000a00 */
[----:B------:R-:W4:Y:S01]  /*6570*/  LDCU.64 UR4, c[0x4][0x8] ;  /* 0x01000100ff0477ac */ /* 0x000f220008000a00 */
[----:B-1----:R-:W-:Y:S02]  /*6580*/  MOV R4, UR8 ;  /* 0x0000000800047c02 */ /* 0x002fe40008000f00 */
[----:B------:R-:W-:Y:S02]  /*6590*/  MOV R5, UR9 ;  /* 0x0000000900057c02 */ /* 0x000fe40008000f00 */
[----:B---3--:R-:W-:Y:S01]  /*65a0*/  MOV R7, UR7 ;  /* 0x0000000700077c02 */ /* 0x008fe20008000f00 */
[----:B------:R-:W-:Y:S01]  /*65b0*/  IMAD.U32 R6, RZ, RZ, UR6 ;  /* 0x00000006ff067e24 */ /* 0x000fe2000f8e00ff */
[----:B----4-:R-:W-:Y:S01]  /*65c0*/  MOV R11, UR5 ;  /* 0x00000005000b7c02 */ /* 0x010fe20008000f00 */
[----:B------:R-:W-:Y:S02]  /*65d0*/  IMAD.U32 R10, RZ, RZ, UR4 ;  /* 0x00000004ff0a7e24 */ /* 0x000fe4000f8e00ff */
[----:B------:R-:W-:Y:S07]  /*65e0*/  LEPC R20, `(.L_x_110) ;  /* 0x000000001014794e */ /* 0x000fee0000000000 */
[----:B--2---:R-:W-:Y:S05]  /*65f0*/  CALL.ABS.NOINC R16 ;  /* 0x0000000010007343 */ /* 0x004fea0003c00000 */
.L_x_110:
[----:B------:R-:W-:Y:S01]  /*6600*/  ISETP.NE.U32.AND P3, PT, R180, RZ, PT ;  /* 0x000000ffb400720c */ /* 0x000fe20003f65070 */
[----:B------:R-:W-:Y:S01]  /*6610*/  UISETP.NE.AND UP1, UPT, UR63, URZ, UPT ;  /* 0x000000ff3f00728c */ /* 0x000fe2000bf25270 */
[----:B------:R-:W-:Y:S02]  /*6620*/  ISETP.NE.U32.AND P4, PT, R176, RZ, PT ;  /* 0x000000ffb000720c */ /* 0x000fe40003f85070 */
[----:B------:R-:W-:Y:S02]  /*6630*/  ISETP.NE.AND.EX P3, PT, R181, RZ, PT, P3 ;  /* 0x000000ffb500720c */ /* 0x000fe40003f65330 */
[----:B------:R-:W-:Y:S02]  /*6640*/  PLOP3.LUT P1, PT, PT, PT, PT, 0x8, 0x80 ;  /* 0x000000000080781c */ /* 0x000fe40003f2e170 */
[----:B------:R-:W-:Y:S02]  /*6650*/  PLOP3.LUT P0, PT, PT, PT, UP1, 0x80, 0x8 ;  /* 0x000000000008781c */ /* 0x000fe40003f0f018 */
[----:B------:R-:W-:Y:S02]  /*6660*/  ISETP.NE.AND.EX P4, PT, R177, RZ, PT, P4 ;  /* 0x000000ffb100720c */ /* 0x000fe40003f85340 */
[----:B------:R-:W2:Y:S09]  /*6670*/  @UP1 LDCU.64 UR4, c[0x0][0x888] ;  /* 0x00011100ff0417ac */ /* 0x000eb20008000a00 */
[----:B------:R-:W-:Y:S01]  /*6680*/  @P0 PLOP3.LUT P1, PT, P3, PT, PT, 0x80, 0x8 ;  /* 0x000000000008081c */ /* 0x000fe20001f2f070 */
[----:B--2---:R-:W-:Y:S04]  /*6690*/  @UP1 UISETP.NE.U32.AND UP0, UPT, UR4, URZ, UPT ;  /* 0x000000ff0400128c */ /* 0x004fe8000bf05070 */
[----:B------:R-:W-:Y:S04]  /*66a0*/  @UP1 UISETP.NE.AND.EX UP0, UPT, UR5, URZ, UPT, UP0 ;  /* 0x000000ff0500128c */ /* 0x000fe8000bf05300 */
[----:B------:R-:W-:Y:S01]  /*66b0*/  @UP1 USEL UR4, URZ, 0xffffffff, UP0 ;  /* 0xffffffffff041887 */ /* 0x000fe20008000000 */
[----:B------:R-:W-:Y:S11]  /*66c0*/  @!P3 BRA `(.L_x_112) ;  /* 0x000000000030b947 */ /* 0x000ff60003800000 */
[----:B------:R-:W-:Y:S01]  /*66d0*/  ISETP.NE.U32.AND P2, PT, R178, RZ, PT ;  /* 0x000000ffb200720c */ /* 0x000fe20003f45070 */
[----:B------:R-:W2:Y:S01]  /*66e0*/  LDCU.64 UR6, c[0x0][0x358] ;  /* 0x00006b00ff0677ac */ /* 0x000ea20008000a00 */
[----:B------:R-:W-:Y:S02]  /*66f0*/  IMAD.MOV.U32 R182, RZ, RZ, 0x1 ;  /* 0x00000001ffb67424 */ /* 0x000fe400078e00ff */
[----:B------:R-:W-:Y:S11]  /*6700*/  ISETP.NE.AND.EX P2, PT, R179, RZ, PT, P2 ;  /* 0x000000ffb300720c */ /* 0x000ff60003f45320 */
[----:B------:R-:W-:Y:S02]  /*6710*/  @!UPT UIADD3 URZ, UPT, UPT, URZ, URZ, URZ ;  /* 0x000000fffffff290 */ /* 0x000fe4000fffe0ff */
[----:B------:R-:W3:Y:S01]  /*6720*/  @P2 LDC.64 R4, c[0x0][0x888] ;  /* 0x00022200ff042b82 */ /* 0x000ee20000000a00 */
[----:B-1----:R-:W-:Y:S04]  /*6730*/  @P2 IMAD R0, R180, UR36, RZ ;  /* 0x00000024b4002c24 */ /* 0x002fe8000f8e02ff */
[----:B---3--:R-:W-:Y:S04]  /*6740*/  @P2 IMAD.WIDE R4, R0, 0x4, R4 ;  /* 0x0000000400042825 */ /* 0x008fe800078e0204 */
[----:B------:R-:W-:Y:S01]  /*6750*/  HFMA2 R0, -RZ, RZ, 0, 5.9604644775390625e-08 ;  /* 0x00000001ff007431 */ /* 0x000fe200000001ff */
[----:B--2--5:R2:W5:Y:S04]  /*6760*/  @P2 LDG.E R91, desc[UR6][R4.64] ;  /* 0x00000006045b2981 */ /* 0x024568000c1e1900 */
[----:B------:R-:W-:Y:S01]  /*6770*/  @!P2 PRMT R182, R0, 0x7610, R182 ;  /* 0x0000761000b6a816 */ /* 0x000fe200000000b6 */
[----:B--2---:R-:W3:Y:S06]  /*6780*/  @!P2 LDC R91, c[0x0][0x880] ;  /* 0x00022000ff5bab82 */ /* 0x004eec0000000800 */
.L_x_112:
[----:B------:R-:W-:Y:S05]  /*6790*/  @!P4 BRA `(.L_x_113) ;  /* 0x000000000024c947 */ /* 0x000fea0003800000 */
[----:B------:R-:W-:Y:S01]  /*67a0*/  ISETP.NE.U32.AND P2, PT, R174, RZ, PT ;  /* 0x000000ffae00720c */ /* 0x000fe20003f45070 */
[----:B------:R-:W2:Y:S03]  /*67b0*/  LDCU.64 UR6, c[0x0][0x358] ;  /* 0x00006b00ff0677ac */ /* 0x000ea60008000a00 */
[----:B------:R-:W-:Y:S11]  /*67c0*/  ISETP.NE.AND.EX P2, PT, R175, RZ, PT, P2 ;  /* 0x000000ffaf00720c */ /* 0x000ff60003f45320 */
[----:B------:R-:W-:Y:S02]  /*67d0*/  @!UPT UIADD3 URZ, UPT, UPT, URZ, URZ, URZ ;  /* 0x000000fffffff290 */ /* 0x000fe4000fffe0ff */
[----:B------:R-:W4:Y:S01]  /*67e0*/  @P2 LDC.64 R4, c[0x0][0x8a8] ;  /* 0x00022a00ff042b82 */ /* 0x000f220000000a00 */
[----:B-1----:R-:W-:Y:S04]  /*67f0*/  @P2 IMAD R0, R176, UR36, RZ ;  /* 0x00000024b0002c24 */ /* 0x002fe8000f8e02ff */
[----:B----4-:R-:W-:Y:S05]  /*6800*/  @P2 IMAD.WIDE R4, R0, 0x4, R4 ;  /* 0x0000000400042825 */ /* 0x010fea00078e0204 */
[----:B--2--5:R2:W5:Y:S02]  /*6810*/  @P2 LDG.E R89, desc[UR6][R4.64] ;  /* 0x0000000604592981 */ /* 0x024564000c1e1900 */
[----:B--2---:R-:W4:Y:S02]  /*6820*/  @!P2 LDC R89, c[0x0][0x8a0] ;  /* 0x00022800ff59ab82 */ /* 0x004f240000000800 */
.L_x_113:
[----:B---3-5:R-:W-:Y:S01]  /*6830*/  @P0 FSETP.NEU.AND P4, PT, R91, RZ, PT ;  /* 0x000000ff5b00020b */ /* 0x028fe20003f8d000 */
[----:B------:R-:W-:Y:S01]  /*6840*/  IMAD.U32 R3, RZ, RZ, UR4 ;  /* 0x00000004ff037e24 */ /* 0x000fe2000f8e00ff */
[----:B------:R-:W-:Y:S01]  /*6850*/  @P0 LOP3.LUT P2, RZ, R182, 0xff, RZ, 0xc0, !PT ;  /* 0x000000ffb6ff0812 */ /* 0x000fe2000784c0ff */
[----:B------:R-:W-:Y:S01]  /*6860*/  BSSY B1, `(.L_x_114) ;  /* 0x0000058000017945 */ /* 0x000fe20003800000 */
[----:B------:R-:W-:Y:S02]  /*6870*/  @P0 SEL R6, RZ, 0xffffffff, P4 ;  /* 0xffffffffff060807 */ /* 0x000fe40002000000 */
[----:B------:R-:W-:Y:S02]  /*6880*/  CS2R R170, SRZ ;  /* 0x0000000000aa7805 */ /* 0x000fe4000001ff00 */
[----:B------:R-:W-:Y:S02]  /*6890*/  LEA R151, R88, UR46, 0x3 ;  /* 0x0000002e58977c11 */ /* 0x000fe4000f8e18ff */
[----:B------:R-:W-:Y:S02]  /*68a0*/  CS2R R168, SRZ ;  /* 0x0000000000a87805 */ /* 0x000fe4000001ff00 */
[----:B------:R-:W-:Y:S02]  /*68b0*/  @P1 SEL R6, R3, R6, !P2 ;  /* 0x0000000603061207 */ /* 0x000fe40005000000 */
[----:B------:R-:W-:Y:S02]  /*68c0*/  CS2R R162, SRZ ;  /* 0x0000000000a27805 */ /* 0x000fe4000001ff00 */
[----:B------:R-:W-:Y:S02]  /*68d0*/  LOP3.LUT R3, R196, 0x1, RZ, 0x3c, !PT ;  /* 0x00000001c4037812 */ /* 0x000fe400078e3cff */
[----:B------:R-:W-:Y:S02]  /*68e0*/  CS2R R160, SRZ ;  /* 0x0000000000a07805 */ /* 0x000fe4000001ff00 */
[----:B------:R-:W-:Y:S02]  /*68f0*/  @P0 LOP3.LUT R6, R6, 0x1, RZ, 0xc0, !PT ;  /* 0x0000000106060812 */ /* 0x000fe400078ec0ff */
[----:B------:R-:W-:Y:S02]  /*6900*/  CS2R R154, SRZ ;  /* 0x00000000009a7805 */ /* 0x000fe4000001ff00 */
[----:B------:R-:W-:Y:S02]  /*6910*/  SHF.L.U32 R4, R195, 0x1f, RZ ;  /* 0x0000001fc3047819 */ /* 0x000fe400000006ff */
[----:B------:R-:W-:Y:S02]  /*6920*/  CS2R R152, SRZ ;  /* 0x0000000000987805 */ /* 0x000fe4000001ff00 */
[----:B------:R-:W-:Y:S01]  /*6930*/  ISETP.NE.U32.OR P6, PT, R6, 0x1, !P0 ;  /* 0x000000010600780c */ /* 0x000fe200047c5470 */
[----:B------:R-:W-:Y:S01]  /*6940*/  IMAD.U32 R6, RZ, RZ, UR45 ;  /* 0x0000002dff067e24 */ /* 0x000fe2000f8e00ff */
[----:B------:R-:W-:Y:S02]  /*6950*/  PLOP3.LUT P5, PT, PT, PT, PT, 0x8, 0x80 ;  /* 0x000000000080781c */ /* 0x000fe40003fae170 */
[----:B------:R-:W-:Y:S02]  /*6960*/  CS2R R146, SRZ ;  /* 0x0000000000927805 */ /* 0x000fe4000001ff00 */
[----:B------:R-:W-:Y:S02]  /*6970*/  P2R R199, PR, RZ, 0x40 ;  /* 0x00000040ffc77803 */ /* 0x000fe40000000000 */
[----:B------:R-:W-:Y:S02]  /*6980*/  CS2R R144, SRZ ;  /* 0x0000000000907805 */ /* 0x000fe4000001ff00 */
[----:B-1----:R-:W-:Y:S02]  /*6990*/  LEA R0, R6, UR46, 0x3 ;  /* 0x0000002e06007c11 */ /* 0x002fe4000f8e18ff */
[----:B------:R-:W-:Y:S02]  /*69a0*/  CS2R R138, SRZ ;  /* 0x00000000008a7805 */ /* 0x000fe4000001ff00 */
[----:B------:R-:W-:Y:S02]  /*69b0*/  CS2R R136, SRZ ;  /* 0x0000000000887805 */ /* 0x000fe4000001ff00 */
[----:B------:R-:W-:Y:S02]  /*69c0*/  CS2R R130, SRZ ;  /* 0x0000000000827805 */ /* 0x000fe4000001ff00 */
[----:B------:R-:W-:Y:S02]  /*69d0*/  CS2R R128, SRZ ;  /* 0x0000000000807805 */ /* 0x000fe4000001ff00 */
[----:B------:R-:W-:Y:S02]  /*69e0*/  CS2R R122, SRZ ;  /* 0x00000000007a7805 */ /* 0x000fe4000001ff00 */
[----:B------:R-:W-:Y:S02]  /*69f0*/  CS2R R120, SRZ ;  /* 0x0000000000787805 */ /* 0x000fe4000001ff00 */
[----:B------:R-:W-:Y:S02]  /*6a00*/  @P6 SHF.L.U32 R5, R3, 0x1f, RZ ;  /* 0x0000001f03056819 */ /* 0x000fe400000006ff */
[----:B------:R-:W-:Y:S02]  /*6a10*/  CS2R R114, SRZ ;  /* 0x0000000000727805 */ /* 0x000fe4000001ff00 */
[----:B------:R-:W-:Y:S02]  /*6a20*/  CS2R R112, SRZ ;  /* 0x0000000000707805 */ /* 0x000fe4000001ff00 */
[----:B------:R-:W-:Y:S01]  /*6a30*/  CS2R R106, SRZ ;  /* 0x00000000006a7805 */ /* 0x000fe2000001ff00 */
[----:B------:R-:W1:Y:S01]  /*6a40*/  @P6 SYNCS.PHASECHK.TRANS64.TRYWAIT P0, [R0+URZ+0x1a0], R5 ;  /* 0x0001a005000065a7 */ /* 0x000e6200080011ff */
[----:B------:R-:W-:Y:S02]  /*6a50*/  CS2R R104, SRZ ;  /* 0x0000000000687805 */ /* 0x000fe4000001ff00 */
[----:B------:R-:W-:Y:S02]  /*6a60*/  CS2R R98, SRZ ;  /* 0x0000000000627805 */ /* 0x000fe4000001ff00 */
[----:B------:R-:W-:Y:S01]  /*6a70*/  CS2R R96, SRZ ;  /* 0x0000000000607805 */ /* 0x000fe2000001ff00 */
[----:B------:R2:W3:Y:S01]  /*6a80*/  SYNCS.PHASECHK.TRANS64.TRYWAIT P4, [R151+URZ+0x1f0], R4 ;  /* 0x0001f004970075a7 */ /* 0x0004e200080811ff */
[----:B-1----:R-:W-:Y:S01]  /*6a90*/  @P6 PLOP3.LUT P5, PT, P0, PT, PT, 0x8, 0x80 ;  /* 0x000000000080681c */ /* 0x002fe200007ae170 */
[----:B------:R-:W-:Y:S01]  /*6aa0*/  @!UPT UIADD3 URZ, UPT, UPT, URZ, URZ, URZ ;  /* 0x000000fffffff290 */ /* 0x000fe2000fffe0ff */
[----:B--2---:R-:W-:Y:S11]  /*6ab0*/  @!P6 BRA `(.L_x_115) ;  /* 0x0000000000c8e947 */ /* 0x004ff60003800000 */
[----:B------:R-:W-:Y:S01]  /*6ac0*/  ISETP.NE.U32.AND P0, PT, RZ, UR60, PT ;  /* 0x0000003cff007c0c */ /* 0x000fe2000bf05070 */
[----:B------:R-:W-:Y:S01]  /*6ad0*/  BSSY B0, `(.L_x_116) ;  /* 0x000000d000007945 */ /* 0x000fe20003800000 */
[----:B------:R-:W-:Y:S02]  /*6ae0*/  FSETP.NEU.AND P2, PT, R91, RZ, PT ;  /* 0x000000ff5b00720b */ /* 0x000fe40003f4d000 */
[----:B------:R-:W-:Y:S02]  /*6af0*/  ISETP.NE.AND.EX P0, PT, RZ, UR61, PT, P0 ;  /* 0x0000003dff007c0c */ /* 0x000fe4000bf05300 */
[----:B------:R-:W-:Y:S02]  /*6b00*/  LOP3.LUT P1, RZ, R182, 0xff, RZ, 0xc0, !PT ;  /* 0x000000ffb6ff7812 */ /* 0x000fe4000782c0ff */
[----:B------:R-:W-:Y:S02]  /*6b10*/  SEL R5, RZ, 0xffffffff, P2 ;  /* 0xffffffffff057807 */ /* 0x000fe40001000000 */
[----:B------:R-:W-:Y:S04]  /*6b20*/  SEL R6, RZ, 0xffffffff, P0 ;  /* 0xffffffffff067807 */ /* 0x000fe80000000000 */
[----:B------:R-:W-:Y:S01]  /*6b30*/  @P3 SEL R5, R6, R5, !P1 ;  /* 0x0000000506053207 */ /* 0x000fe20004800000 */
[----:B------:R-:W-:Y:S03]  /*6b40*/  IMAD.U32 R6, RZ, RZ, UR45 ;  /* 0x0000002dff067e24 */ /* 0x000fe6000f8e00ff */
[----:B------:R-:W-:Y:S01]  /*6b50*/  LOP3.LUT R5, R5, 0x1, RZ, 0xc0, !PT ;  /* 0x0000000105057812 */ /* 0x000fe200078ec0ff */
[----:B------:R-:W-:Y:S06]  /*6b60*/  @!P5 BRA `(.L_x_117) ;  /* 0x00000000000cd947 */ /* 0x000fec0003800000 */
[----:B------:R-:W-:Y:S04]  /*6b70*/  SHF.L.U32 R3, R3, 0x1f, RZ ;  /* 0x0000001f03037819 */ /* 0x000fe800000006ff */
[----:B------:R-:W1:Y:S02]  /*6b80*/  SYNCS.PHASECHK.TRANS64.TRYWAIT P0, [R0+URZ+0x1a0], R3 ;  /* 0x0001a003000075a7 */ /* 0x000e6400080011ff */
[----:B-1----:R-:W-:Y:S05]  /*6b90*/  @!P0 BRA `(.L_x_118) ;  /* 0x0000003000dc8947 */ /* 0x002fea0003800000 */
.L_x_117:
[----:B------:R-:W-:Y:S05]  /*6ba0*/  BSYNC B0 ;  /* 0x0000000000007941 */ /* 0x000fea0003800000 */
.L_x_116:
[----:B------:R-:W-:Y:S02]  /*6bb0*/  ISETP.NE.U32.AND P0, PT, R5, 0x1, PT ;  /* 0x000000010500780c */ /* 0x000fe40003f05070 */
[----:B------:R-:W-:Y:S02]  /*6bc0*/  CS2R R98, SRZ ;  /* 0x0000000000627805 */ /* 0x000fe4000001ff00 */
        /* <DEDUP_REMOVED lines=10> */
[----:B------:R-:W-:Y:S01]  /*6c70*/  CS2R R104, SRZ ;  /* 0x0000000000687805 */ /* 0x000fe2000001ff00 */
[----:B-1----:R-:W-:Y:S01]  /*6c80*/  @P0 IMAD R0, R6, 0x2800, R173 ;  /* 0x0000280006000824 */ /* 0x002fe200078e02ad */
[----:B------:R-:W-:Y:S02]  /*6c90*/  CS2R R122, SRZ ;  /* 0x00000000007a7805 */ /* 0x000fe4000001ff00 */
[----:B------:R-:W-:Y:S02]  /*6ca0*/  CS2R R120, SRZ ;  /* 0x0000000000787805 */ /* 0x000fe4000001ff00 */
[----:B------:R-:W-:Y:S02]  /*6cb0*/  CS2R R138, SRZ ;  /* 0x00000000008a7805 */ /* 0x000fe4000001ff00 */
[----:B------:R-:W-:Y:S02]  /*6cc0*/  CS2R R136, SRZ ;  /* 0x0000000000887805 */ /* 0x000fe4000001ff00 */
[----:B------:R-:W-:Y:S02]  /*6cd0*/  @P0 LEA R6, R0, UR46, 0x1 ;  /* 0x0000002e00060c11 */ /* 0x000fe4000f8e08ff */
[----:B------:R-:W-:Y:S02]  /*6ce0*/  CS2R R154, SRZ ;  /* 0x00000000009a7805 */ /* 0x000fe4000001ff00 */
[----:B------:R-:W-:Y:S01]  /*6cf0*/  CS2R R152, SRZ ;  /* 0x0000000000987805 */ /* 0x000fe2000001ff00 */
[----:B------:R-:W-:Y:S01]  /*6d00*/  IMAD.MOV.U32 R170, RZ, RZ, RZ ;  /* 0x000000ffffaa7224 */ /* 0x000fe200078e00ff */
[----:B------:R-:W-:Y:S01]  /*6d10*/  CS2R R168, SRZ ;  /* 0x0000000000a87805 */ /* 0x000fe2000001ff00 */
[----:B------:R-:W-:Y:S01]  /*6d20*/  @P0 IMAD R0, R197, 0x2, R6 ;  /* 0x00000002c5000824 */ /* 0x000fe200078e0206 */
[----:B------:R-:W-:Y:S05]  /*6d30*/  @P0 WARPSYNC.ALL ;  /* 0x0000000000000948 */ /* 0x000fea0003800000 */
[----:B------:R1:W2:Y:S04]  /*6d40*/  @P0 LDSM.16.M88.4 R96, [R6+0x400] ;  /* 0x000400000660083b */ /* 0x0002a80000000200 */
[----:B------:R1:W1:Y:S04]  /*6d50*/  @P0 LDSM.16.M88.4 R112, [R6+0x1400] ;  /* 0x001400000670083b */ /* 0x0002680000000200 */
[----:B------:R1:W1:Y:S04]  /*6d60*/  @P0 LDSM.16.M88.4 R128, [R6+0x2400] ;  /* 0x002400000680083b */ /* 0x0002680000000200 */
[----:B------:R1:W1:Y:S04]  /*6d70*/  @P0 LDSM.16.M88.4 R144, [R6+0x3400] ;  /* 0x003400000690083b */ /* 0x0002680000000200 */
[----:B------:R1:W1:Y:S04]  /*6d80*/  @P0 LDSM.16.M88.4 R160, [R6+0x4400] ;  /* 0x0044000006a0083b */ /* 0x0002680000000200 */
[----:B------:R1:W1:Y:S04]  /*6d90*/  @P0 LDSM.16.M88.4 R104, [R0+0x400] ;  /* 0x000400000068083b */ /* 0x0002680000000200 */
[----:B------:R1:W1:Y:S04]  /*6da0*/  @P0 LDSM.16.M88.4 R120, [R0+0x1400] ;  /* 0x001400000078083b */ /* 0x0002680000000200 */
[----:B------:R1:W1:Y:S04]  /*6db0*/  @P0 LDSM.16.M88.4 R136, [R0+0x2400] ;  /* 0x002400000088083b */ /* 0x0002680000000200 */
[----:B------:R1:W1:Y:S04]  /*6dc0*/  @P0 LDSM.16.M88.4 R152, [R0+0x3400] ;  /* 0x003400000098083b */ /* 0x0002680000000200 */
[----:B------:R1:W1:Y:S02]  /*6dd0*/  @P0 LDSM.16.M88.4 R168, [R0+0x4400] ;  /* 0x0044000000a8083b */ /* 0x0002640000000200 */
.L_x_115:
[----:B------:R-:W-:Y:S05]  /*6de0*/  BSYNC B1 ;  /* 0x0000000000017941 */ /* 0x000fea0003800000 */
.L_x_114:
[----:B-1----:R-:W-:Y:S04]  /*6df0*/  LEA.HI R0, R88, R88, RZ, 0x1 ;  /* 0x0000005858007211 */ /* 0x002fe800078f08ff */
[----:B------:R-:W-:Y:S02]  /*6e00*/  SHF.R.U32.HI R7, RZ, 0x1, R0 ;  /* 0x00000001ff077819 */ /* 0x000fe40000011600 */
[----:B------:R-:W-:Y:S03]  /*6e10*/  LOP3.LUT R5, R0, 0xffe, RZ, 0xc0, !PT ;  /* 0x00000ffe00057812 */ /* 0x000fe600078ec0ff */
[----:B------:R-:W-:Y:S02]  /*6e20*/  IMAD R3, R7, 0xa0, R2 ;  /* 0x000000a007037824 */ /* 0x000fe400078e0202 */
[----:B------:R-:W-:Y:S04]  /*6e30*/  IMAD.IADD R0, R88, 0x1, -R5 ;  /* 0x0000000158007824 */ /* 0x000fe800078e0a05 */
[----:B------:R-:W-:Y:S05]  /*6e40*/  IMAD R90, R0, 0x100000, R3 ;  /* 0x00100000005a7824 */ /* 0x000fea00078e0203 */
[----:B------:R-:W-:Y:S04]  /*6e50*/  SHF.R.U32.HI R6, RZ, 0x15, R90 ;  /* 0x00000015ff067819 */ /* 0x000fe8000001165a */
[----:B------:R-:W-:Y:S01]  /*6e60*/  LOP3.LUT P0, RZ, R6, 0x3, R183, 0x48, !PT ;  /* 0x0000000306ff7812 */ /* 0x000fe200078048b7 */
[----:B------:R-:W-:Y:S01]  /*6e70*/  @!UPT UIADD3 URZ, UPT, UPT, URZ, URZ, URZ ;  /* 0x000000fffffff290 */ /* 0x000fe2000fffe0ff */
[----:B---3--:R-:W-:Y:S11]  /*6e80*/  @P4 BRA `(.L_x_119) ;  /* 0x0000000000084947 */ /* 0x008ff60003800000 */
[----:B------:R-:W1:Y:S02]  /*6e90*/  SYNCS.PHASECHK.TRANS64.TRYWAIT P1, [R151+URZ+0x1f0], R4 ;  /* 0x0001f004970075a7 */ /* 0x000e6400080211ff */
[----:B-1----:R-:W-:Y:S05]  /*6ea0*/  @!P1 BRA `(.L_x_120) ;  /* 0x00000030002c9947 */ /* 0x002fea0003800000 */
.L_x_119:
[----:B------:R-:W-:Y:S05]  /*6eb0*/  @!P0 BRA `(.L_x_121) ;  /* 0x0000000000408947 */ /* 0x000fea0003800000 */
[----:B------:R-:W3:Y:S01]  /*6ec0*/  LDCU.64 UR8, c[0x4][0x70] ;  /* 0x01000e00ff0877ac */ /* 0x000ee20008000a00 */
[----:B------:R-:W-:Y:S01]  /*6ed0*/  MOV R15, 0x0 ;  /* 0x00000000000f7802 */ /* 0x000fe20000000f00 */
[----:B------:R-:W-:Y:S02]  /*6ee0*/  HFMA2 R12, -RZ, RZ, 0, 5.9604644775390625e-08 ;  /* 0x00000001ff0c7431 */ /* 0x000fe400000001ff */
[----:B------:R-:W-:Y:S02]  /*6ef0*/  IMAD.MOV.U32 R8, RZ, RZ, 0x192 ;  /* 0x00000192ff087424 */ /* 0x000fe400078e00ff */
[----:B------:R-:W-:Y:S01]  /*6f00*/  IMAD.MOV.U32 R13, RZ, RZ, RZ ;  /* 0x000000ffff0d7224 */ /* 0x000fe200078e00ff */
[----:B------:R-:W5:Y:S01]  /*6f10*/  LDCU.64 UR6, c[0x4][0x78] ;  /* 0x01000f00ff0677ac */ /* 0x000f620008000a00 */
[----:B------:R-:W2:Y:S01]  /*6f20*/  LDC.64 R14, c[0x4][R15] ;  /* 0x010000000f0e7b82 */ /* 0x000ea20000000a00 */
[----:B------:R-:W4:Y:S01]  /*6f30*/  LDCU.64 UR4, c[0x4][0x10] ;  /* 0x01000200ff0477ac */ /* 0x000f220008000a00 */
[----:B---3--:R-:W-:Y:S01]  /*6f40*/  MOV R5, UR9 ;  /* 0x0000000900057c02 */ /* 0x008fe20008000f00 */
[----:B-1----:R-:W-:Y:S01]  /*6f50*/  IMAD.U32 R4, RZ, RZ, UR8 ;  /* 0x00000008ff047e24 */ /* 0x002fe2000f8e00ff */
[----:B-----5:R-:W-:Y:S01]  /*6f60*/  MOV R7, UR7 ;  /* 0x0000000700077c02 */ /* 0x020fe20008000f00 */
[----:B------:R-:W-:Y:S01]  /*6f70*/  IMAD.U32 R6, RZ, RZ, UR6 ;  /* 0x00000006ff067e24 */ /* 0x000fe2000f8e00ff */
[----:B----4-:R-:W-:Y:S01]  /*6f80*/  MOV R11, UR5 ;  /* 0x00000005000b7c02 */ /* 0x010fe20008000f00 */
[----:B------:R-:W-:Y:S02]  /*6f90*/  IMAD.U32 R10, RZ, RZ, UR4 ;  /* 0x00000004ff0a7e24 */ /* 0x000fe4000f8e00ff */
[----:B------:R-:W-:Y:S07]  /*6fa0*/  LEPC R20, `(.L_x_121) ;  /* 0x000000001014794e */ /* 0x000fee0000000000 */
[----:B--2---:R-:W-:Y:S05]  /*6fb0*/  CALL.ABS.NOINC R14 ;  /* 0x000000000e007343 */ /* 0x004fea0003c00000 */
.L_x_121:
[----:B------:R-:W-:Y:S05]  /*6fc0*/  WARPSYNC.ALL ;  /* 0x0000000000007948 */ /* 0x000fea0003800000 */
[C---:B------:R-:W-:Y:S01]  /*6fd0*/  R2UR UR4, R90.reuse ;  /* 0x000000005a0472ca */ /* 0x040fe200000e0000 */
[----:B------:R-:W-:Y:S05]  /*6fe0*/  VIADD R0, R90, 0x20 ;  /* 0x000000205a007836 */ /* 0x000fea0000000000 */
[----:B------:R-:W-:Y:S04]  /*6ff0*/  SHF.R.U32.HI R0, RZ, 0x15, R0 ;  /* 0x00000015ff007819 */ /* 0x000fe80000011600 */
[----:B------:R-:W-:Y:S03]  /*7000*/  LOP3.LUT P0, RZ, R0, 0x3, R183, 0x48, !PT ;  /* 0x0000000300ff7812 */ /* 0x000fe600078048b7 */
[----:B------:R-:W3:Y:S10]  /*7010*/  LDTM.16dp256bit.x4 R72, tmem[UR4] ;  /* 0x00000004004879ee */ /* 0x000ef40008120000 */
[----:B---3--:R-:W-:Y:S05]  /*7020*/  @!P0 BRA `(.L_x_122) ;  /* 0x0000000000408947 */ /* 0x008fea0003800000 */
        /* <DEDUP_REMOVED lines=16> */
.L_x_122:
[----:B------:R-:W-:Y:S05]  /*7130*/  WARPSYNC.ALL ;  /* 0x0000000000007948 */ /* 0x000fea0003800000 */
[C---:B------:R-:W-:Y:S01]  /*7140*/  R2UR UR4, R90.reuse ;  /* 0x000000005a0472ca */ /* 0x040fe200000e0000 */
[----:B------:R-:W-:Y:S05]  /*7150*/  VIADD R0, R90, 0x40 ;  /* 0x000000405a007836 */ /* 0x000fea0000000000 */
[----:B------:R-:W-:Y:S04]  /*7160*/  SHF.R.U32.HI R0, RZ, 0x15, R0 ;  /* 0x00000015ff007819 */ /* 0x000fe80000011600 */
[----:B------:R-:W-:Y:S03]  /*7170*/  LOP3.LUT P0, RZ, R0, 0x3, R183, 0x48, !PT ;  /* 0x0000000300ff7812 */ /* 0x000fe600078048b7 */
[----:B------:R-:W3:Y:S10]  /*7180*/  LDTM.16dp256bit.x4 R56, tmem[UR4+0x20] ;  /* 0x00002004003879ee */ /* 0x000ef40008120000 */
        /* <DEDUP_REMOVED lines=17> */
.L_x_123:
        /* <DEDUP_REMOVED lines=23> */
.L_x_124:
        /* <DEDUP_REMOVED lines=23> */
.L_x_125:
[----:B------:R-:W-:Y:S01]  /*7580*/  ISETP.NE.AND P0, PT, R198, RZ, PT ;  /* 0x000000ffc600720c */ /* 0x000fe20003f05270 */
[----:B------:R-:W-:Y:S05]  /*7590*/  WARPSYNC.ALL ;  /* 0x0000000000007948 */ /* 0x000fea0003800000 */
[----:B------:R-:W-:Y:S01]  /*75a0*/  R2UR UR4, R90 ;  /* 0x000000005a0472ca */ /* 0x000fe200000e0000 */
[C---:B----4-:R-:W-:Y:S01]  /*75b0*/  FMUL R0, R89.reuse, R72 ;  /* 0x0000004859007220 */ /* 0x050fe20000400000 */
[C---:B--2---:R-:W-:Y:S01]  /*75c0*/  SHF.L.U32 R92, R96.reuse, 0x10, RZ ;  /* 0x00000010605c7819 */ /* 0x044fe200000006ff */
[C---:B------:R-:W-:Y:S01]  /*75d0*/  FMUL R3, R89.reuse, R73 ;  /* 0x0000004959037220 */ /* 0x040fe20000400000 */
[----:B------:R-:W-:Y:S01]  /*75e0*/  LOP3.LUT R94, R96, 0xffff0000, RZ, 0xc0, !PT ;  /* 0xffff0000605e7812 */ /* 0x000fe200078ec0ff */
[----:B------:R-:W-:Y:S01]  /*75f0*/  FMUL R20, R89, R74 ;  /* 0x0000004a59147220 */ /* 0x000fe20000400000 */
[----:B------:R-:W-:Y:S01]  /*7600*/  SHF.L.U32 R93, R97, 0x10, RZ ;  /* 0x00000010615d7819 */ /* 0x000fe200000006ff */
[----:B------:R-:W-:Y:S01]  /*7610*/  FFMA R0, R91, R92, R0 ;  /* 0x0000005c5b007223 */ /* 0x000fe20000000000 */
[----:B------:R-:W-:Y:S01]  /*7620*/  LOP3.LUT R96, R97, 0xffff0000, RZ, 0xc0, !PT ;  /* 0xffff000061607812 */ /* 0x000fe200078ec0ff */
[----:B------:R-:W-:Y:S01]  /*7630*/  FFMA R3, R91, R94, R3 ;  /* 0x0000005e5b037223 */ /* 0x000fe20000000003 */
[----:B------:R-:W-:Y:S01]  /*7640*/  SHF.L.U32 R97, R99, 0x10, RZ ;  /* 0x0000001063617819 */ /* 0x000fe200000006ff */
[----:B------:R-:W-:Y:S01]  /*7650*/  FFMA R20, R91, R93, R20 ;  /* 0x0000005d5b147223 */ /* 0x000fe20000000014 */
[----:B------:R-:W-:Y:S01]  /*7660*/  LOP3.LUT R100, R99, 0xffff0000, RZ, 0xc0, !PT ;  /* 0xffff000063647812 */ /* 0x000fe200078ec0ff */
[----:B-1----:R-:W1:Y:S01]  /*7670*/  LDTM.16dp256bit.x4 R4, tmem[UR4+0x80] ;  /* 0x00008004000479ee */ /* 0x002e620008120000 */
[C---:B------:R-:W-:Y:S01]  /*7680*/  SHF.L.U32 R99, R104.reuse, 0x10, RZ ;  /* 0x0000001068637819 */ /* 0x040fe200000006ff */
[----:B------:R-:W-:Y:S01]  /*7690*/  NOP ;  /* 0x0000000000007918 */ /* 0x000fe20000000000 */
[----:B------:R-:W-:Y:S01]  /*76a0*/  LOP3.LUT R102, R104, 0xffff0000, RZ, 0xc0, !PT ;  /* 0xffff000068667812 */ /* 0x000fe200078ec0ff */
[----:B------:R-:W-:Y:S01]  /*76b0*/  FMUL R21, R89, R75 ;  /* 0x0000004b59157220 */ /* 0x000fe20000400000 */
[----:B------:R-:W-:Y:S01]  /*76c0*/  SHF.L.U32 R101, R105, 0x10, RZ ;  /* 0x0000001069657819 */ /* 0x000fe200000006ff */
[----:B------:R-:W-:Y:S01]  /*76d0*/  FMUL R22, R89, R76 ;  /* 0x0000004c59167220 */ /* 0x000fe20000400000 */
[----:B------:R-:W-:Y:S01]  /*76e0*/  LOP3.LUT R104, R105, 0xffff0000, RZ, 0xc0, !PT ;  /* 0xffff000069687812 */ /* 0x000fe200078ec0ff */
[----:B------:R-:W-:Y:S01]  /*76f0*/  FFMA R21, R91, R96, R21 ;  /* 0x000000605b157223 */ /* 0x000fe20000000015 */
[----:B------:R-:W-:Y:S01]  /*7700*/  R2UR UR5, R151 ;  /* 0x00000000970572ca */ /* 0x000fe200000e0000 */
[----:B------:R-:W-:Y:S01]  /*7710*/  FMUL R23, R89, R77 ;  /* 0x0000004d59177220 */ /* 0x000fe20000400000 */
[----:B------:R-:W-:Y:S01]  /*7720*/  SHF.L.U32 R105, R107, 0x10, RZ ;  /* 0x000000106b697819 */ /* 0x000fe200000006ff */
[----:B------:R-:W-:Y:S01]  /*7730*/  FMUL R72, R89, R78 ;  /* 0x0000004e59487220 */ /* 0x000fe20000400000 */
[----:B------:R-:W-:Y:S01]  /*7740*/  LOP3.LUT R108, R107, 0xffff0000, RZ, 0xc0, !PT ;  /* 0xffff00006b6c7812 */ /* 0x000fe200078ec0ff */
[C---:B------:R-:W-:Y:S01]  /*7750*/  FMUL R73, R89.reuse, R79 ;  /* 0x0000004f59497220 */ /* 0x040fe20000400000 */
[C---:B------:R-:W-:Y:S01]  /*7760*/  SHF.L.U32 R107, R112.reuse, 0x10, RZ ;  /* 0x00000010706b7819 */ /* 0x040fe200000006ff */
[C---:B------:R-:W-:Y:S01]  /*7770*/  FMUL R74, R89.reuse, R80 ;  /* 0x00000050594a7220 */ /* 0x040fe20000400000 */
[----:B------:R-:W-:Y:S01]  /*7780*/  LOP3.LUT R110, R112, 0xffff0000, RZ, 0xc0, !PT ;  /* 0xffff0000706e7812 */ /* 0x000fe200078ec0ff */
[----:B------:R-:W-:Y:S01]  /*7790*/  FMUL R75, R89, R81 ;  /* 0x00000051594b7220 */ /* 0x000fe20000400000 */
[----:B------:R-:W-:Y:S01]  /*77a0*/  SHF.L.U32 R109, R113, 0x10, RZ ;  /* 0x00000010716d7819 */ /* 0x000fe200000006ff */
[----:B------:R-:W-:Y:S01]  /*77b0*/  FMUL R76, R89, R82 ;  /* 0x00000052594c7220 */ /* 0x000fe20000400000 */
[----:B------:R-:W-:Y:S01]  /*77c0*/  LOP3.LUT R112, R113, 0xffff0000, RZ, 0xc0, !PT ;  /* 0xffff000071707812 */ /* 0x000fe200078ec0ff */
[----:B------:R-:W-:Y:S01]  /*77d0*/  UIADD3 UR4, UPT, UPT, UR5, 0x210, URZ ;  /* 0x0000021005047890 */ /* 0x000fe2000fffe0ff */
[----:B------:R-:W-:Y:S01]  /*77e0*/  SHF.L.U32 R113, R115, 0x10, RZ ;  /* 0x0000001073717819 */ /* 0x000fe200000006ff */
[----:B------:R-:W-:Y:S01]  /*77f0*/  FMUL R77, R89, R83 ;  /* 0x00000053594d7220 */ /* 0x000fe20000400000 */
[----:B------:R-:W-:Y:S01]  /*7800*/  LOP3.LUT R116, R115, 0xffff0000, RZ, 0xc0, !PT ;  /* 0xffff000073747812 */ /* 0x000fe200078ec0ff */
[----:B------:R-:W-:Y:S01]  /*7810*/  UPRMT UR4, UR44, 0x654, UR4 ;  /* 0x000006542c047896 */ /* 0x000fe20008000004 */
[----:B------:R-:W-:Y:S01]  /*7820*/  SHF.L.U32 R95, R98, 0x10, RZ ;  /* 0x00000010625f7819 */ /* 0x000fe200000006ff */
[C---:B------:R-:W-:Y:S01]  /*7830*/  FMUL R78, R89.reuse, R84 ;  /* 0x00000054594e7220 */ /* 0x040fe20000400000 */
[C---:B------:R-:W-:Y:S01]  /*7840*/  SHF.L.U32 R115, R120.reuse, 0x10, RZ ;  /* 0x0000001078737819 */ /* 0x040fe200000006ff */
[----:B------:R-:W-:Y:S01]  /*7850*/  FMUL R79, R89, R85 ;  /* 0x00000055594f7220 */ /* 0x000fe20000400000 */
[----:B------:R-:W-:Y:S01]  /*7860*/  LOP3.LUT R118, R120, 0xffff0000, RZ, 0xc0, !PT ;  /* 0xffff000078767812 */ /* 0x000fe200078ec0ff */
[----:B------:R-:W-:Y:S01]  /*7870*/  FFMA R22, R91, R95, R22 ;  /* 0x0000005f5b167223 */ /* 0x000fe20000000016 */
[----:B------:R-:W-:Y:S01]  /*7880*/  LOP3.LUT R98, R98, 0xffff0000, RZ, 0xc0, !PT ;  /* 0xffff000062627812 */ /* 0x000fe200078ec0ff */
[----:B------:R-:W-:Y:S01]  /*7890*/  FMUL R80, R89, R86 ;  /* 0x0000005659507220 */ /* 0x000fe20000400000 */
[C---:B------:R-:W-:Y:S01]  /*78a0*/  SHF.L.U32 R117, R121.reuse, 0x10, RZ ;  /* 0x0000001079757819 */ /* 0x040fe200000006ff */
[----:B-1----:R-:W-:Y:S01]  /*78b0*/  SYNCS.ARRIVE.TRANS64.RED.A1T0 RZ, [UR4], RZ ;  /* 0x000000ffffff79a7 */ /* 0x002fe20008100404 */
[----:B------:R-:W-:Y:S01]  /*78c0*/  LOP3.LUT R120, R121, 0xffff0000, RZ, 0xc0, !PT ;  /* 0xffff000079787812 */ /* 0x000fe200078ec0ff */
[----:B------:R-:W-:Y:S01]  /*78d0*/  FFMA R23, R91, R98, R23 ;  /* 0x000000625b177223 */ /* 0x000fe20000000017 */
[----:B------:R-:W-:Y:S01]  /*78e0*/  SHF.L.U32 R121, R123, 0x10, RZ ;  /* 0x000000107b797819 */ /* 0x000fe200000006ff */
[----:B------:R-:W-:Y:S01]  /*78f0*/  FFMA R72, R91, R97, R72 ;  /* 0x000000615b487223 */ /* 0x000fe20000000048 */
[----:B------:R-:W-:Y:S01]  /*7900*/  LOP3.LUT R124, R123, 0xffff0000, RZ, 0xc0, !PT ;  /* 0xffff00007b7c7812 */ /* 0x000fe200078ec0ff */
[C---:B------:R-:W-:Y:S01]  /*7910*/  FFMA R73, R91.reuse, R100, R73 ;  /* 0x000000645b497223 */ /* 0x040fe20000000049 */
[C---:B------:R-:W-:Y:S01]  /*7920*/  SHF.L.U32 R123, R128.reuse, 0x10, RZ ;  /* 0x00000010807b7819 */ /* 0x040fe200000006ff */
[C---:B------:R-:W-:Y:S01]  /*7930*/  FFMA R74, R91.reuse, R99, R74 ;  /* 0x000000635b4a7223 */ /* 0x040fe2000000004a */
[----:B------:R-:W-:Y:S01]  /*7940*/  LOP3.LUT R126, R128, 0xffff0000, RZ, 0xc0, !PT ;  /* 0xffff0000807e7812 */ /* 0x000fe200078ec0ff */
[----:B------:R-:W-:Y:S01]  /*7950*/  FFMA R75, R91, R102, R75 ;  /* 0x000000665b4b7223 */ /* 0x000fe2000000004b */
[----:B------:R-:W-:Y:S01]  /*7960*/  SHF.L.U32 R125, R129, 0x10, RZ ;  /* 0x00000010817d7819 */ /* 0x000fe200000006ff */
[----:B------:R-:W-:Y:S01]  /*7970*/  FFMA R76, R91, R101, R76 ;  /* 0x000000655b4c7223 */ /* 0x000fe2000000004c */
[----:B------:R-:W-:Y:S01]  /*7980*/  LOP3.LUT R128, R129, 0xffff0000, RZ, 0xc0, !PT ;  /* 0xffff000081807812 */ /* 0x000fe200078ec0ff */
[----:B------:R-:W-:Y:S01]  /*7990*/  FFMA R77, R91, R104, R77 ;  /* 0x000000685b4d7223 */ /* 0x000fe2000000004d */
        /* <DEDUP_REMOVED lines=11> */
[C---:B------:R-:W-:Y:S01]  /*7a50*/  FMUL R60, R89.reuse, R60 ;  /* 0x0000003c593c7220 */ /* 0x040fe20000400000 */
[----:B------:R-:W-:Y:S01]  /*7a60*/  MOV R188, UR45 ;  /* 0x0000002d00bc7c02 */ /* 0x000fe20008000f00 */
[C---:B------:R-:W-:Y:S01]  /*7a70*/  FMUL R61, R89.reuse, R61 ;  /* 0x0000003d593d7220 */ /* 0x040fe20000400000 */
[----:B------:R-:W-:Y:S01]  /*7a80*/  SHF.L.U32 R103, R106, 0x10, RZ ;  /* 0x000000106a677819 */ /* 0x000fe200000006ff */
[----:B------:R-:W-:Y:S01]  /*7a90*/  FMUL R62, R89, R62 ;  /* 0x0000003e593e7220 */ /* 0x000fe20000400000 */
[C---:B------:R-:W-:Y:S01]  /*7aa0*/  SHF.L.U32 R137, R139.reuse, 0x10, RZ ;  /* 0x000000108b897819 */ /* 0x040fe200000006ff */
[----:B------:R-:W-:Y:S01]  /*7ab0*/  IMAD R188, R188, 0x2800, R173 ;  /* 0x00002800bcbc7824 */ /* 0x000fe200078e02ad */
[----:B------:R-:W-:Y:S01]  /*7ac0*/  LOP3.LUT R140, R139, 0xffff0000, RZ, 0xc0, !PT ;  /* 0xffff00008b8c7812 */ /* 0x000fe200078ec0ff */
[----:B------:R-:W-:Y:S01]  /*7ad0*/  FFMA R78, R91, R103, R78 ;  /* 0x000000675b4e7223 */ /* 0x000fe2000000004e */
[----:B------:R-:W-:Y:S01]  /*7ae0*/  LOP3.LUT R106, R106, 0xffff0000, RZ, 0xc0, !PT ;  /* 0xffff00006a6a7812 */ /* 0x000fe200078ec0ff */
[C---:B------:R-:W-:Y:S01]  /*7af0*/  FMUL R63, R89.reuse, R63 ;  /* 0x0000003f593f7220 */ /* 0x040fe20000400000 */
[C---:B------:R-:W-:Y:S01]  /*7b00*/  SHF.L.U32 R139, R144.reuse, 0x10, RZ ;  /* 0x00000010908b7819 */ /* 0x040fe200000006ff */
[----:B------:R-:W-:Y:S01]  /*7b10*/  FMUL R64, R89, R64 ;  /* 0x0000004059407220 */ /* 0x000fe20000400000 */
[----:B------:R-:W-:Y:S01]  /*7b20*/  LOP3.LUT R142, R144, 0xffff0000, RZ, 0xc0, !PT ;  /* 0xffff0000908e7812 */ /* 0x000fe200078ec0ff */
[----:B------:R-:W-:Y:S01]  /*7b30*/  FFMA R79, R91, R106, R79 ;  /* 0x0000006a5b4f7223 */ /* 0x000fe2000000004f */
[----:B------:R-:W-:Y:S01]  /*7b40*/  SHF.L.U32 R141, R145, 0x10, RZ ;  /* 0x00000010918d7819 */ /* 0x000fe200000006ff */
[----:B------:R-:W-:Y:S01]  /*7b50*/  FFMA R80, R91, R105, R80 ;  /* 0x000000695b507223 */ /* 0x000fe20000000050 */
        /* <DEDUP_REMOVED lines=11> */
[----:B------:R-:W-:Y:S01]  /*7c10*/  FMUL R65, R89, R65 ;  /* 0x0000004159417220 */ /* 0x000fe20000400000 */
[----:B------:R-:W-:Y:S01]  /*7c20*/  LOP3.LUT R152, R153, 0xffff0000, RZ, 0xc0, !PT ;  /* 0xffff000099987812 */ /* 0x000fe200078ec0ff */
        /* <DEDUP_REMOVED lines=12> */
[----:B------:R-:W-:Y:S01]  /*7cf0*/  FMUL R40, R89, R40 ;  /* 0x0000002859287220 */ /* 0x000fe20000400000 */
[----:B------:R-:W-:Y:S01]  /*7d00*/  SHF.L.U32 R161, R163, 0x10, RZ ;  /* 0x00000010a3a17819 */ /* 0x000fe200000006ff */
[----:B------:R-:W-:Y:S01]  /*7d10*/  FMUL R41, R89, R41 ;  /* 0x0000002959297220 */ /* 0x000fe20000400000 */
[----:B------:R-:W-:Y:S01]  /*7d20*/  LOP3.LUT R164, R163, 0xffff0000, RZ, 0xc0, !PT ;  /* 0xffff0000a3a47812 */ /* 0x000fe200078ec0ff */
[----:B------:R-:W-:Y:S01]  /*7d30*/  FMUL R42, R89, R42 ;  /* 0x0000002a592a7220 */ /* 0x000fe20000400000 */
[----:B------:R-:W-:Y:S01]  /*7d40*/  F2FP.BF16.F32.PACK_AB R184, R3, R0 ;  /* 0x0000000003b8723e */ /* 0x000fe200000010ff */
[----:B------:R-:W-:Y:S01]  /*7d50*/  FMUL R43, R89, R43 ;  /* 0x0000002b592b7220 */ /* 0x000fe20000400000 */
[----:B------:R-:W-:Y:S01]  /*7d60*/  F2FP.BF16.F32.PACK_AB R185, R21, R20 ;  /* 0x0000001415b9723e */ /* 0x000fe200000010ff */
[----:B------:R-:W-:Y:S01]  /*7d70*/  FMUL R44, R89, R44 ;  /* 0x0000002c592c7220 */ /* 0x000fe20000400000 */
[----:B------:R-:W-:Y:S01]  /*7d80*/  F2FP.BF16.F32.PACK_AB R186, R23, R22 ;  /* 0x0000001617ba723e */ /* 0x000fe200000010ff */
[----:B------:R-:W-:Y:S01]  /*7d90*/  FMUL R45, R89, R45 ;  /* 0x0000002d592d7220 */ /* 0x000fe20000400000 */
[----:B------:R-:W-:Y:S01]  /*7da0*/  F2FP.BF16.F32.PACK_AB R187, R73, R72 ;  /* 0x0000004849bb723e */ /* 0x000fe200000010ff */
[C---:B------:R-:W-:Y:S01]  /*7db0*/  FMUL R46, R89.reuse, R46 ;  /* 0x0000002e592e7220 */ /* 0x040fe20000400000 */
[----:B------:R-:W-:Y:S01]  /*7dc0*/  LEA R200, R188, UR46, 0x1 ;  /* 0x0000002ebcc87c11 */ /* 0x000fe2000f8e08ff */
[C---:B------:R-:W-:Y:S01]  /*7dd0*/  FMUL R47, R89.reuse, R47 ;  /* 0x0000002f592f7220 */ /* 0x040fe20000400000 */
[C---:B------:R-:W-:Y:S01]  /*7de0*/  SHF.L.U32 R163, R168.reuse, 0x10, RZ ;  /* 0x00000010a8a37819 */ /* 0x040fe200000006ff */
[----:B------:R-:W-:Y:S01]  /*7df0*/  FMUL R48, R89, R48 ;  /* 0x0000003059307220 */ /* 0x000fe20000400000 */
[----:B------:R-:W-:Y:S01]  /*7e00*/  LOP3.LUT R166, R168, 0xffff0000, RZ, 0xc0, !PT ;  /* 0xffff0000a8a67812 */ /* 0x000fe200078ec0ff */
[----:B------:R1:W-:Y:S01]  /*7e10*/  STSM.16.M88.4 [R200+0x400], R184 ;  /* 0x000400b8c8007844 */ /* 0x0003e20000000200 */
        /* <DEDUP_REMOVED lines=15> */
[----:B------:R-:W-:Y:S01]  /*7f10*/  FMUL R24, R89, R24 ;  /* 0x0000001859187220 */ /* 0x000fe20000400000 */
[----:B------:R-:W-:Y:S01]  /*7f20*/  LEA R171, R197, R200, 0x1 ;  /* 0x000000c8c5ab7211 */ /* 0x000fe200078e08ff */
[C---:B------:R-:W-:Y:S01]  /*7f30*/  FMUL R25, R89.reuse, R25 ;  /* 0x0000001959197220 */ /* 0x040fe20000400000 */
[C---:B------:R-:W-:Y:S01]  /*7f40*/  SHF.L.U32 R111, R114.reuse, 0x10, RZ ;  /* 0x00000010726f7819 */ /* 0x040fe200000006ff */
[----:B------:R-:W-:Y:S01]  /*7f50*/  FMUL R26, R89, R26 ;  /* 0x0000001a591a7220 */ /* 0x000fe20000400000 */
[----:B------:R-:W-:Y:S01]  /*7f60*/  LOP3.LUT R114, R114, 0xffff0000, RZ, 0xc0, !PT ;  /* 0xffff000072727812 */ /* 0x000fe200078ec0ff */
[----:B------:R2:W-:Y:S01]  /*7f70*/  STSM.16.M88.4 [R171+0x400], R188 ;  /* 0x000400bcab007844 */ /* 0x0005e20000000200 */
[C---:B------:R-:W-:Y:S01]  /*7f80*/  SHF.L.U32 R119, R122.reuse, 0x10, RZ ;  /* 0x000000107a777819 */ /* 0x040fe200000006ff */
[C---:B------:R-:W-:Y:S01]  /*7f90*/  FFMA R60, R91.reuse, R111, R60 ;  /* 0x0000006f5b3c7223 */ /* 0x040fe2000000003c */
[----:B------:R-:W-:Y:S01]  /*7fa0*/  LOP3.LUT R122, R122, 0xffff0000, RZ, 0xc0, !PT ;  /* 0xffff00007a7a7812 */ /* 0x000fe200078ec0ff */
[C---:B------:R-:W-:Y:S01]  /*7fb0*/  FFMA R61, R91.reuse, R114, R61 ;  /* 0x000000725b3d7223 */ /* 0x040fe2000000003d */
[C---:B------:R-:W-:Y:S01]  /*7fc0*/  SHF.L.U32 R127, R130.reuse, 0x10, RZ ;  /* 0x00000010827f7819 */ /* 0x040fe200000006ff */
[C---:B------:R-:W-:Y:S01]  /*7fd0*/  FFMA R62, R91.reuse, R113, R62 ;  /* 0x000000715b3e7223 */ /* 0x040fe2000000003e */
[C---:B------:R-:W-:Y:S01]  /*7fe0*/  FFMA R63, R91.reuse, R116, R63 ;  /* 0x000000745b3f7223 */ /* 0x040fe2000000003f */
[----:B------:R-:W-:Y:S01]  /*7ff0*/  LOP3.LUT R130, R130, 0xffff0000, RZ, 0xc0, !PT ;  /* 0xffff000082827812 */ /* 0x000fe200078ec0ff */
[----:B------:R-:W-:Y:S01]  /*8000*/  FFMA R64, R91, R115, R64 ;  /* 0x000000735b407223 */ /* 0x000fe20000000040 */
[----:B-1----:R-:W-:Y:S01]  /*8010*/  F2FP.BF16.F32.PACK_AB R184, R57, R56 ;  /* 0x0000003839b8723e */ /* 0x002fe200000010ff */
[----:B------:R-:W-:Y:S01]  /*8020*/  FFMA R65, R91, R118, R65 ;  /* 0x000000765b417223 */ /* 0x000fe20000000041 */
[----:B------:R-:W-:Y:S01]  /*8030*/  F2FP.BF16.F32.PACK_AB R185, R59, R58 ;  /* 0x0000003a3bb9723e */ /* 0x000fe200000010ff */
[----:B------:R-:W-:Y:S01]  /*8040*/  FFMA R66, R91, R117, R66 ;  /* 0x000000755b427223 */ /* 0x000fe20000000042 */
[----:B------:R-:W-:Y:S01]  /*8050*/  F2FP.BF16.F32.PACK_AB R186, R61, R60 ;  /* 0x0000003c3dba723e */ /* 0x000fe200000010ff */
[----:B------:R-:W-:Y:S01]  /*8060*/  FFMA R67, R91, R120, R67 ;  /* 0x000000785b437223 */ /* 0x000fe20000000043 */
[----:B------:R-:W-:Y:S01]  /*8070*/  F2FP.BF16.F32.PACK_AB R187, R63, R62 ;  /* 0x0000003e3fbb723e */ /* 0x000fe200000010ff */
[C---:B------:R-:W-:Y:S01]  /*8080*/  FFMA R68, R91.reuse, R119, R68 ;  /* 0x000000775b447223 */ /* 0x040fe20000000044 */
[C---:B------:R-:W-:Y:S01]  /*8090*/  FFMA R69, R91.reuse, R122, R69 ;  /* 0x0000007a5b457223 */ /* 0x040fe20000000045 */
[C---:B------:R-:W-:Y:S01]  /*80a0*/  FFMA R70, R91.reuse, R121, R70 ;  /* 0x000000795b467223 */ /* 0x040fe20000000046 */
[C---:B------:R-:W-:Y:S01]  /*80b0*/  FFMA R71, R91.reuse, R124, R71 ;  /* 0x0000007c5b477223 */ /* 0x040fe20000000047 */
[----:B------:R1:W-:Y:S01]  /*80c0*/  STSM.16.M88.4 [R200+0x1400], R184 ;  /* 0x001400b8c8007844 */ /* 0x0003e20000000200 */
[C---:B------:R-:W-:Y:S01]  /*80d0*/  FFMA R40, R91.reuse, R123, R40 ;  /* 0x0000007b5b287223 */ /* 0x040fe20000000028 */
[C---:B------:R-:W-:Y:S01]  /*80e0*/  FFMA R41, R91.reuse, R126, R41 ;  /* 0x0000007e5b297223 */ /* 0x040fe20000000029 */
[C---:B------:R-:W-:Y:S01]  /*80f0*/  SHF.L.U32 R135, R138.reuse, 0x10, RZ ;  /* 0x000000108a877819 */ /* 0x040fe200000006ff */
[C---:B------:R-:W-:Y:S01]  /*8100*/  FFMA R42, R91.reuse, R125, R42 ;  /* 0x0000007d5b2a7223 */ /* 0x040fe2000000002a */
[C---:B------:R-:W-:Y:S01]  /*8110*/  FFMA R43, R91.reuse, R128, R43 ;  /* 0x000000805b2b7223 */ /* 0x040fe2000000002b */
[----:B------:R-:W-:Y:S01]  /*8120*/  LOP3.LUT R138, R138, 0xffff0000, RZ, 0xc0, !PT ;  /* 0xffff00008a8a7812 */ /* 0x000fe200078ec0ff */
[C---:B------:R-:W-:Y:S01]  /*8130*/  FFMA R44, R91.reuse, R127, R44 ;  /* 0x0000007f5b2c7223 */ /* 0x040fe2000000002c */
[C---:B------:R-:W-:Y:S01]  /*8140*/  FFMA R45, R91.reuse, R130, R45 ;  /* 0x000000825b2d7223 */ /* 0x040fe2000000002d */
[C---:B------:R-:W-:Y:S01]  /*8150*/  SHF.L.U32 R143, R146.reuse, 0x10, RZ ;  /* 0x00000010928f7819 */ /* 0x040fe200000006ff */
[----:B------:R-:W-:Y:S01]  /*8160*/  FFMA R46, R91, R129, R46 ;  /* 0x000000815b2e7223 */ /* 0x000fe2000000002e */
[----:B--2---:R-:W-:Y:S01]  /*8170*/  F2FP.BF16.F32.PACK_AB R188, R65, R64 ;  /* 0x0000004041bc723e */ /* 0x004fe200000010ff */
        /* <DEDUP_REMOVED lines=13> */
[----:B------:R-:W-:Y:S01]  /*8250*/  LOP3.LUT R146, R146, 0xffff0000, RZ, 0xc0, !PT ;  /* 0xffff000092927812 */ /* 0x000fe200078ec0ff */
[C---:B------:R-:W-:Y:S01]  /*8260*/  FFMA R24, R91.reuse, R139, R24 ;  /* 0x0000008b5b187223 */ /* 0x040fe20000000018 */
[C---:B------:R-:W-:Y:S01]  /*8270*/  FFMA R25, R91.reuse, R142, R25 ;  /* 0x0000008e5b197223 */ /* 0x040fe20000000019 */
[----:B------:R-:W-:Y:S01]  /*8280*/  SHF.L.U32 R151, R154, 0x10, RZ ;  /* 0x000000109a977819 */ /* 0x000fe200000006ff */
[----:B------:R-:W-:Y:S01]  /*8290*/  FFMA R26, R91, R141, R26 ;  /* 0x0000008d5b1a7223 */ /* 0x000fe2000000001a */
[C---:B------:R-:W-:Y:S01]  /*82a0*/  SHF.L.U32 R159, R162.reuse, 0x10, RZ ;  /* 0x00000010a29f7819 */ /* 0x040fe200000006ff */
[----:B------:R-:W-:Y:S01]  /*82b0*/  FMUL R27, R89, R27 ;  /* 0x0000001b591b7220 */ /* 0x000fe20000400000 */
[----:B-1----:R-:W-:Y:S01]  /*82c0*/  F2FP.BF16.F32.PACK_AB R184, R41, R40 ;  /* 0x0000002829b8723e */ /* 0x002fe200000010ff */
[----:B------:R-:W-:Y:S01]  /*82d0*/  FMUL R28, R89, R28 ;  /* 0x0000001c591c7220 */ /* 0x000fe20000400000 */
[----:B------:R-:W-:Y:S01]  /*82e0*/  F2FP.BF16.F32.PACK_AB R185, R43, R42 ;  /* 0x0000002a2bb9723e */ /* 0x000fe200000010ff */
[----:B------:R-:W-:Y:S01]  /*82f0*/  FFMA R27, R91, R144, R27 ;  /* 0x000000905b1b7223 */ /* 0x000fe2000000001b */
[----:B------:R-:W-:Y:S01]  /*8300*/  F2FP.BF16.F32.PACK_AB R186, R45, R44 ;  /* 0x0000002c2dba723e */ /* 0x000fe200000010ff */
[----:B------:R-:W-:Y:S01]  /*8310*/  FFMA R28, R91, R143, R28 ;  /* 0x0000008f5b1c7223 */ /* 0x000fe2000000001c */
[----:B------:R-:W-:Y:S01]  /*8320*/  F2FP.BF16.F32.PACK_AB R187, R47, R46 ;  /* 0x0000002e2fbb723e */ /* 0x000fe200000010ff */
[C---:B------:R-:W-:Y:S01]  /*8330*/  FMUL R29, R89.reuse, R29 ;  /* 0x0000001d591d7220 */ /* 0x040fe20000400000 */
[----:B------:R-:W-:Y:S01]  /*8340*/  LOP3.LUT R162, R162, 0xffff0000, RZ, 0xc0, !PT ;  /* 0xffff0000a2a27812 */ /* 0x000fe200078ec0ff */
[C---:B------:R-:W-:Y:S01]  /*8350*/  FMUL R30, R89.reuse, R30 ;  /* 0x0000001e591e7220 */ /* 0x040fe20000400000 */
[----:B------:R-:W-:Y:S01]  /*8360*/  FMUL R31, R89, R31 ;  /* 0x0000001f591f7220 */ /* 0x000fe20000400000 */
[----:B------:R1:W-:Y:S01]  /*8370*/  STSM.16.M88.4 [R200+0x2400], R184 ;  /* 0x002400b8c8007844 */ /* 0x0003e20000000200 */
[C---:B------:R-:W-:Y:S01]  /*8380*/  FFMA R29, R91.reuse, R146, R29 ;  /* 0x000000925b1d7223 */ /* 0x040fe2000000001d */
[C---:B------:R-:W-:Y:S01]  /*8390*/  FFMA R30, R91.reuse, R145, R30 ;  /* 0x000000915b1e7223 */ /* 0x040fe2000000001e */
[----:B------:R-:W-:Y:S01]  /*83a0*/  FFMA R31, R91, R148, R31 ;  /* 0x000000945b1f7223 */ /* 0x000fe2000000001f */
[C---:B------:R-:W-:Y:S01]  /*83b0*/  FMUL R32, R89.reuse, R32 ;  /* 0x0000002059207220 */ /* 0x040fe20000400000 */
[C---:B------:R-:W-:Y:S01]  /*83c0*/  FMUL R33, R89.reuse, R33 ;  /* 0x0000002159217220 */ /* 0x040fe20000400000 */
[----:B------:R-:W-:Y:S01]  /*83d0*/  FMUL R34, R89, R34 ;  /* 0x0000002259227220 */ /* 0x000fe20000400000 */
[----:B------:R-:W-:Y:S01]  /*83e0*/  LOP3.LUT R154, R154, 0xffff0000, RZ, 0xc0, !PT ;  /* 0xffff00009a9a7812 */ /* 0x000fe200078ec0ff */
[C---:B------:R-:W-:Y:S01]  /*83f0*/  FFMA R32, R91.reuse, R147, R32 ;  /* 0x000000935b207223 */ /* 0x040fe20000000020 */
[----:B------:R-:W-:Y:S01]  /*8400*/  FFMA R33, R91, R150, R33 ;  /* 0x000000965b217223 */ /* 0x000fe20000000021 */
[----:B--2---:R-:W-:Y:S01]  /*8410*/  F2FP.BF16.F32.PACK_AB R188, R49, R48 ;  /* 0x0000003031bc723e */ /* 0x004fe200000010ff */
[----:B------:R-:W-:Y:S01]  /*8420*/  FFMA R34, R91, R149, R34 ;  /* 0x000000955b227223 */ /* 0x000fe20000000022 */
[----:B------:R-:W-:Y:S01]  /*8430*/  F2FP.BF16.F32.PACK_AB R189, R51, R50 ;  /* 0x0000003233bd723e */ /* 0x000fe200000010ff */
[----:B------:R-:W-:Y:S01]  /*8440*/  FMUL R35, R89, R35 ;  /* 0x0000002359237220 */ /* 0x000fe20000400000 */
[----:B------:R-:W-:Y:S01]  /*8450*/  F2FP.BF16.F32.PACK_AB R190, R53, R52 ;  /* 0x0000003435be723e */ /* 0x000fe200000010ff */
[----:B------:R-:W-:Y:S01]  /*8460*/  FMUL R36, R89, R36 ;  /* 0x0000002459247220 */ /* 0x000fe20000400000 */
[----:B------:R-:W-:Y:S01]  /*8470*/  F2FP.BF16.F32.PACK_AB R191, R55, R54 ;  /* 0x0000003637bf723e */ /* 0x000fe200000010ff */
[----:B------:R-:W-:Y:S01]  /*8480*/  FFMA R35, R91, R152, R35 ;  /* 0x000000985b237223 */ /* 0x000fe20000000023 */
[----:B------:R-:W-:Y:S01]  /*8490*/  FMUL R37, R89, R37 ;  /* 0x0000002559257220 */ /* 0x000fe20000400000 */
[----:B------:R-:W-:Y:S01]  /*84a0*/  FFMA R36, R91, R151, R36 ;  /* 0x000000975b247223 */ /* 0x000fe20000000024 */
[----:B------:R-:W-:Y:S01]  /*84b0*/  FMUL R38, R89, R38 ;  /* 0x0000002659267220 */ /* 0x000fe20000400000 */
[----:B------:R2:W-:Y:S01]  /*84c0*/  STSM.16.M88.4 [R171+0x2400], R188 ;  /* 0x002400bcab007844 */ /* 0x0005e20000000200 */
[C---:B------:R-:W-:Y:S01]  /*84d0*/  FFMA R37, R91.reuse, R154, R37 ;  /* 0x0000009a5b257223 */ /* 0x040fe20000000025 */
[C---:B------:R-:W-:Y:S01]  /*84e0*/  SHF.L.U32 R167, R170.reuse, 0x10, RZ ;  /* 0x00000010aaa77819 */ /* 0x040fe200000006ff */
[----:B------:R-:W-:Y:S01]  /*84f0*/  FFMA R38, R91, R153, R38 ;  /* 0x000000995b267223 */ /* 0x000fe20000000026 */
[C---:B------:R-:W-:Y:S01]  /*8500*/  FMUL R39, R89.reuse, R39 ;  /* 0x0000002759277220 */ /* 0x040fe20000400000 */
[----:B------:R-:W-:Y:S01]  /*8510*/  LOP3.LUT R170, R170, 0xffff0000, RZ, 0xc0, !PT ;  /* 0xffff0000aaaa7812 */ /* 0x000fe200078ec0ff */
[C---:B------:R-:W-:Y:S01]  /*8520*/  FMUL R4, R89.reuse, R4 ;  /* 0x0000000459047220 */ /* 0x040fe20000400000 */
[C---:B------:R-:W-:Y:S01]  /*8530*/  FMUL R5, R89.reuse, R5 ;  /* 0x0000000559057220 */ /* 0x040fe20000400000 */
[----:B------:R-:W-:Y:S01]  /*8540*/  FMUL R6, R89, R6 ;  /* 0x0000000659067220 */ /* 0x000fe20000400000 */
[----:B------:R-:W-:Y:S01]  /*8550*/  FFMA R39, R91, R156, R39 ;  /* 0x0000009c5b277223 */ /* 0x000fe20000000027 */
[----:B-1----:R-:W-:Y:S01]  /*8560*/  F2FP.BF16.F32.PACK_AB R184, R25, R24 ;  /* 0x0000001819b8723e */ /* 0x002fe200000010ff */
[----:B------:R-:W-:Y:S01]  /*8570*/  FMUL R7, R89, R7 ;  /* 0x0000000759077220 */ /* 0x000fe20000400000 */
[----:B------:R-:W-:Y:S01]  /*8580*/  F2FP.BF16.F32.PACK_AB R185, R27, R26 ;  /* 0x0000001a1bb9723e */ /* 0x000fe200000010ff */
[----:B------:R-:W-:Y:S01]  /*8590*/  FFMA R4, R91, R155, R4 ;  /* 0x0000009b5b047223 */ /* 0x000fe20000000004 */
[----:B------:R-:W-:Y:S01]  /*85a0*/  FMUL R8, R89, R8 ;  /* 0x0000000859087220 */ /* 0x000fe20000400000 */
        /* <DEDUP_REMOVED lines=14> */
[----:B------:R-:W-:Y:S01]  /*8690*/  F2FP.BF16.F32.PACK_AB R186, R29, R28 ;  /* 0x0000001c1dba723e */ /* 0x000fe200000010ff */
[----:B------:R-:W-:Y:S01]  /*86a0*/  FFMA R12, R91, R163, R12 ;  /* 0x000000a35b0c7223 */ /* 0x000fe2000000000c */
[----:B------:R-:W-:Y:S01]  /*86b0*/  F2FP.BF16.F32.PACK_AB R187, R31, R30 ;  /* 0x0000001e1fbb723e */ /* 0x000fe200000010ff */
[----:B------:R-:W-:Y:S01]  /*86c0*/  FMUL R16, R89, R16 ;  /* 0x0000001059107220 */ /* 0x000fe20000400000 */
[----:B------:R-:W-:Y:S01]  /*86d0*/  FFMA R13, R91, R166, R13 ;  /* 0x000000a65b0d7223 */ /* 0x000fe2000000000d */
[----:B------:R-:W-:Y:S01]  /*86e0*/  FMUL R17, R89, R17 ;  /* 0x0000001159117220 */ /* 0x000fe20000400000 */
[----:B------:R-:W-:Y:S01]  /*86f0*/  FFMA R14, R91, R165, R14 ;  /* 0x000000a55b0e7223 */ /* 0x000fe2000000000e */
[----:B------:R1:W-:Y:S01]  /*8700*/  STSM.16.M88.4 [R200+0x3400], R184 ;  /* 0x003400b8c8007844 */ /* 0x0003e20000000200 */
[----:B------:R-:W-:Y:S01]  /*8710*/  FMUL R18, R89, R18 ;  /* 0x0000001259127220 */ /* 0x000fe20000400000 */
[----:B------:R-:W-:Y:S01]  /*8720*/  FFMA R15, R91, R168, R15 ;  /* 0x000000a85b0f7223 */ /* 0x000fe2000000000f */
[----:B------:R-:W-:Y:S01]  /*8730*/  FMUL R19, R89, R19 ;  /* 0x0000001359137220 */ /* 0x000fe20000400000 */
[----:B--2---:R-:W-:Y:S01]  /*8740*/  F2FP.BF16.F32.PACK_AB R188, R33, R32 ;  /* 0x0000002021bc723e */ /* 0x004fe200000010ff */
[----:B------:R-:W-:Y:S01]  /*8750*/  FFMA R16, R91, R167, R16 ;  /* 0x000000a75b107223 */ /* 0x000fe20000000010 */
[----:B------:R-:W-:Y:S01]  /*8760*/  F2FP.BF16.F32.PACK_AB R189, R35, R34 ;  /* 0x0000002223bd723e */ /* 0x000fe200000010ff */
[----:B------:R-:W-:Y:S01]  /*8770*/  FFMA R17, R91, R170, R17 ;  /* 0x000000aa5b117223 */ /* 0x000fe20000000011 */
[----:B------:R-:W-:Y:S01]  /*8780*/  F2FP.BF16.F32.PACK_AB R190, R37, R36 ;  /* 0x0000002425be723e */ /* 0x000fe200000010ff */
[----:B------:R-:W-:Y:S01]  /*8790*/  FFMA R18, R91, R169, R18 ;  /* 0x000000a95b127223 */ /* 0x000fe20000000012 */
[----:B------:R-:W-:Y:S01]  /*87a0*/  F2FP.BF16.F32.PACK_AB R191, R39, R38 ;  /* 0x0000002627bf723e */ /* 0x000fe200000010ff */
[----:B------:R-:W-:Y:S01]  /*87b0*/  FFMA R19, R91, R172, R19 ;  /* 0x000000ac5b137223 */ /* 0x000fe20000000013 */
[----:B------:R-:W-:Y:S01]  /*87c0*/  F2FP.BF16.F32.PACK_AB R156, R5, R4 ;  /* 0x00000004059c723e */ /* 0x000fe200000010ff */
[----:B------:R-:W-:Y:S01]  /*87d0*/  UIADD3 UR7, UPT, UPT, UR45, 0x1, URZ ;  /* 0x000000012d077890 */ /* 0x000fe2000fffe0ff */
[----:B------:R-:W-:Y:S01]  /*87e0*/  F2FP.BF16.F32.PACK_AB R157, R7, R6 ;  /* 0x00000006079d723e */ /* 0x000fe200000010ff */
[----:B------:R1:W-:Y:S01]  /*87f0*/  STSM.16.M88.4 [R171+0x3400], R188 ;  /* 0x003400bcab007844 */ /* 0x0003e20000000200 */
[----:B------:R-:W-:Y:S01]  /*8800*/  F2FP.BF16.F32.PACK_AB R158, R9, R8 ;  /* 0x00000008099e723e */ /* 0x000fe200000010ff */
[----:B------:R-:W-:Y:S01]  /*8810*/  BSSY.RECONVERGENT B0, `(.L_x_126) ;  /* 0x000002e000007945 */ /* 0x000fe20003800200 */
[----:B------:R-:W-:Y:S02]  /*8820*/  F2FP.BF16.F32.PACK_AB R159, R11, R10 ;  /* 0x0000000a0b9f723e */ /* 0x000fe400000010ff */
[----:B------:R-:W-:Y:S02]  /*8830*/  F2FP.BF16.F32.PACK_AB R160, R13, R12 ;  /* 0x0000000c0da0723e */ /* 0x000fe400000010ff */
[----:B------:R-:W-:Y:S01]  /*8840*/  F2FP.BF16.F32.PACK_AB R161, R15, R14 ;  /* 0x0000000e0fa1723e */ /* 0x000fe200000010ff */
[----:B------:R1:W-:Y:S01]  /*8850*/  STSM.16.M88.4 [R200+0x4400], R156 ;  /* 0x0044009cc8007844 */ /* 0x0003e20000000200 */
[----:B------:R-:W-:Y:S02]  /*8860*/  F2FP.BF16.F32.PACK_AB R162, R17, R16 ;  /* 0x0000001011a2723e */ /* 0x000fe400000010ff */
[----:B------:R-:W-:Y:S05]  /*8870*/  F2FP.BF16.F32.PACK_AB R163, R19, R18 ;  /* 0x0000001213a3723e */ /* 0x000fea00000010ff */
[----:B------:R1:W-:Y:S01]  /*8880*/  STSM.16.M88.4 [R171+0x4400], R160 ;  /* 0x004400a0ab007844 */ /* 0x0003e20000000200 */
[----:B------:R-:W-:Y:S01]  /*8890*/  @!PT LDS RZ, [RZ] ;  /* 0x00000000fffff984 */ /* 0x000fe20000000800 */
[----:B------:R-:W-:Y:S01]  /*88a0*/  @!PT LDS RZ, [RZ] ;  /* 0x00000000fffff984 */ /* 0x000fe20000000800 */
[----:B------:R-:W-:Y:S01]  /*88b0*/  @!PT LDS RZ, [RZ] ;  /* 0x00000000fffff984 */ /* 0x000fe20000000800 */
[----:B------:R-:W-:Y:S01]  /*88c0*/  @!PT LDS RZ, [RZ] ;  /* 0x00000000fffff984 */ /* 0x000fe20000000800 */
[----:B------:R2:W-:Y:S07]  /*88d0*/  MEMBAR.ALL.CTA ;  /* 0x0000000000007992 */ /* 0x0005ee0000008000 */
[----:B--2---:R-:W2:Y:S02]  /*88e0*/  FENCE.VIEW.ASYNC.S ;  /* 0x00000000000073c6 */ /* 0x004ea40000000000 */
[----:B--2---:R-:W-:Y:S06]  /*88f0*/  BAR.SYNC.DEFER_BLOCKING 0x1, 0x80 ;  /* 0x0042000000007b1d */ /* 0x004fec0000010000 */
[----:B------:R-:W-:Y:S05]  /*8900*/  @P0 BRA `(.L_x_127) ;  /* 0x0000000000780947 */ /* 0x000fea0003800000 */
[----:B------:R-:W2:Y:S01]  /*8910*/  LDCU.64 UR12, c[0x0][0x348] ;  /* 0x00006900ff0c77ac */ /* 0x000ea20008000a00 */
[----:B------:R-:W-:Y:S02]  /*8920*/  UIMAD UR6, UR45, 0x5000, UR46 ;  /* 0x000050002d0678a4 */ /* 0x000fe4000f8e022e */
[----:B------:R-:W-:Y:S02]  /*8930*/  UIMAD UR9, UR48, 0xa0, URZ ;  /* 0x000000a0300978a4 */ /* 0x000fe4000f8e02ff */
[----:B------:R-:W-:Y:S02]  /*8940*/  USHF.L.U32 UR10, UR47, 0x6, URZ ;  /* 0x000000062f0a7899 */ /* 0x000fe400080006ff */
[----:B------:R-:W-:Y:S01]  /*8950*/  UIADD3 UR8, UPT, UPT, UR6, 0x400, URZ ;  /* 0x0000040006087890 */ /* 0x000fe2000fffe0ff */
[----:B------:R-:W-:Y:S01]  /*8960*/  UMOV UR11, UR36 ;  /* 0x00000024000b7c82 */ /* 0x000fe20008000000 */
[----:B------:R-:W-:Y:S02]  /*8970*/  UIADD3 UR25, UPT, UPT, UR9, 0x20, URZ ;  /* 0x0000002009197890 */ /* 0x000fe4000fffe0ff */
[----:B------:R-:W-:Y:S01]  /*8980*/  UIADD3 UR24, UPT, UPT, UR6, 0x1400, URZ ;  /* 0x0000140006187890 */ /* 0x000fe2000fffe0ff */
[----:B------:R-:W-:Y:S01]  /*8990*/  UMOV UR27, UR36 ;  /* 0x00000024001b7c82 */ /* 0x000fe20008000000 */
[----:B--2---:R-:W-:Y:S01]  /*89a0*/  UIADD3 UR4, UP0, UPT, UR12, 0x680, URZ ;  /* 0x000006800c047890 */ /* 0x004fe2000ff1e0ff */
[----:B------:R-:W-:Y:S01]  /*89b0*/  UMOV UR26, UR10 ;  /* 0x0000000a001a7c82 */ /* 0x000fe20008000000 */
[----:B------:R-:W-:Y:S02]  /*89c0*/  UIADD3 UR21, UPT, UPT, UR9, 0x40, URZ ;  /* 0x0000004009157890 */ /* 0x000fe4000fffe0ff */
[----:B------:R-:W-:Y:S02]  /*89d0*/  UIADD3.X UR5, UPT, UPT, URZ, UR13, URZ, UP0, !UPT ;  /* 0x0000000dff057290 */ /* 0x000fe400087fe4ff */
[----:B------:R-:W-:Y:S01]  /*89e0*/  UIADD3 UR20, UPT, UPT, UR6, 0x2400, URZ ;  /* 0x0000240006147890 */ /* 0x000fe2000fffe0ff */
[----:B------:R-:W-:Y:S01]  /*89f0*/  UMOV UR23, UR36 ;  /* 0x0000002400177c82 */ /* 0x000fe20008000000 */
[----:B------:R-:W-:Y:S01]  /*8a00*/  UMOV UR22, UR10 ;  /* 0x0000000a00167c82 */ /* 0x000fe20008000000 */
[----:B------:R-:W-:Y:S02]  /*8a10*/  UIADD3 UR17, UPT, UPT, UR9, 0x60, URZ ;  /* 0x0000006009117890 */ /* 0x000fe4000fffe0ff */
[----:B------:R-:W-:Y:S02]  /*8a20*/  UIADD3 UR16, UPT, UPT, UR6, 0x3400, URZ ;  /* 0x0000340006107890 */ /* 0x000fe4000fffe0ff */
[----:B------:R2:W-:Y:S01]  /*8a30*/  UTMASTG.3D [UR8], [UR4] ;  /* 0x00000008040073b5 */ /* 0x0005e20008010000 */
[----:B------:R-:W-:Y:S01]  /*8a40*/  UMOV UR19, UR36 ;  /* 0x0000002400137c82 */ /* 0x000fe20008000000 */
[----:B------:R-:W-:Y:S01]  /*8a50*/  UMOV UR18, UR10 ;  /* 0x0000000a00127c82 */ /* 0x000fe20008000000 */
[----:B------:R-:W-:Y:S02]  /*8a60*/  UIADD3 UR13, UPT, UPT, UR9, 0x80, URZ ;  /* 0x00000080090d7890 */ /* 0x000fe4000fffe0ff */
[----:B------:R-:W-:Y:S01]  /*8a70*/  UIADD3 UR12, UPT, UPT, UR6, 0x4400, URZ ;  /* 0x00004400060c7890 */ /* 0x000fe2000fffe0ff */
[----:B------:R-:W-:Y:S01]  /*8a80*/  UMOV UR15, UR36 ;  /* 0x00000024000f7c82 */ /* 0x000fe20008000000 */
[----:B------:R2:W-:Y:S01]  /*8a90*/  UTMASTG.3D [UR24], [UR4] ;  /* 0x00000018040073b5 */ /* 0x0005e20008010000 */
[----:B------:R-:W-:Y:S01]  /*8aa0*/  UMOV UR14, UR10 ;  /* 0x0000000a000e7c82 */ /* 0x000fe20008000000 */
[----:B------:R2:W-:Y:S01]  /*8ab0*/  UTMASTG.3D [UR20], [UR4] ;  /* 0x00000014040073b5 */ /* 0x0005e20008010000 */
[----:B------:R2:W-:Y:S04]  /*8ac0*/  UTMASTG.3D [UR16], [UR4] ;  /* 0x00000010040073b5 */ /* 0x0005e80008010000 */
[----:B------:R2:W-:Y:S02]  /*8ad0*/  UTMASTG.3D [UR12], [UR4] ;  /* 0x0000000c040073b5 */ /* 0x0005e40008010000 */
[----:B--2---:R0:W-:Y:S02]  /*8ae0*/  UTMACMDFLUSH ;  /* 0x00000000000079b7 */ /* 0x0041e40000000000 */
.L_x_127:
[----:B------:R-:W-:Y:S05]  /*8af0*/  BSYNC.RECONVERGENT B0 ;  /* 0x0000000000007941 */ /* 0x000fea0003800200 */
.L_x_126:
[----:B------:R-:W-:Y:S04]  /*8b00*/  BSSY.RECONVERGENT B0, `(.L_x_128) ;  /* 0x0000003000007945 */ /* 0x000fe80003800200 */
[----:B------:R-:W-:Y:S05]  /*8b10*/  @P0 BRA `(.L_x_129) ;  /* 0x0000000000040947 */ /* 0x000fea0003800000 */
[----:B------:R-:W-:Y:S04]  /*8b20*/  DEPBAR.LE SB0, 0x0 ;  /* 0x000080000000791a */ /* 0x000fe80000000000 */
.L_x_129:
[----:B------:R-:W-:Y:S05]  /*8b30*/  BSYNC.RECONVERGENT B0 ;  /* 0x0000000000007941 */ /* 0x000fea0003800200 */
.L_x_128:
[----:B------:R-:W-:Y:S01]  /*8b40*/  BAR.SYNC.DEFER_BLOCKING 0x1, 0x80 ;  /* 0x0042000000007b1d */ /* 0x000fe20000010000 */
[----:B------:R-:W-:Y:S01]  /*8b50*/  UIADD3 UR49, UPT, UPT, UR49, 0x1, URZ ;  /* 0x0000000131317890 */ /* 0x000fe2000fffe0ff */
[----:B------:R-:W-:Y:S03]  /*8b60*/  IADD3 R88, PT, PT, R88, 0x1, RZ ;  /* 0x0000000158587810 */ /* 0x000fe60007ffe0ff */
[----:B------:R-:W-:Y:S09]  /*8b70*/  UISETP.NE.AND UP0, UPT, UR49, URZ, UPT ;  /* 0x000000ff3100728c */ /* 0x000ff2000bf05270 */
[----:B------:R-:W-:Y:S05]  /*8b80*/  BRA.U !UP0, `(.L_x_130) ;  /* 0x0000000108287547 */ /* 0x000fea000b800000 */
[----:B------:R-:W-:Y:S01]  /*8b90*/  ISETP.NE.AND P0, PT, R199, RZ, PT ;  /* 0x000000ffc700720c */ /* 0x000fe20003f05270 */
[----:B------:R-:W2:Y:S11]  /*8ba0*/  S2R R0, SR_CgaCtaId ;  /* 0x0000000000007919 */ /* 0x000eb60000008800 */
[----:B------:R-:W-:Y:S01]  /*8bb0*/  @!UPT UIADD3 URZ, UPT, UPT, URZ, URZ, URZ ;  /* 0x000000fffffff290 */ /* 0x000fe2000fffe0ff */
[C---:B------:R-:W-:Y:S01]  /*8bc0*/  @P0 LEA R3, R193.reuse, UR46, 0x3 ;  /* 0x0000002ec1030c11 */ /* 0x040fe2000f8e18ff */
[----:B------:R-:W-:Y:S04]  /*8bd0*/  VIADD R193, R193, 0x1 ;  /* 0x00000001c1c17836 */ /* 0x000fe80000000000 */
[----:B------:R-:W-:Y:S05]  /*8be0*/  @P0 VIADD R3, R3, 0x1b0 ;  /* 0x000001b003030836 */ /* 0x000fea0000000000 */
[----:B--2---:R-:W-:Y:S04]  /*8bf0*/  @P0 PRMT R0, R0, 0x654, R3 ;  /* 0x0000065400000816 */ /* 0x004fe80000000003 */
[----:B------:R2:W-:Y:S01]  /*8c00*/  @P0 SYNCS.ARRIVE.TRANS64.RED.A1T0 RZ, [R0+URZ], RZ ;  /* 0x000000ff00ff09a7 */ /* 0x0005e200081004ff */
[C---:B------:R-:W-:Y:S04]  /*8c10*/  ISETP.NE.AND P0, PT, R193.reuse, 0x2, PT ;  /* 0x00000002c100780c */ /* 0x040fe80003f05270 */
[----:B------:R-:W-:Y:S09]  /*8c20*/  SEL R193, R193, RZ, P0 ;  /* 0x000000ffc1c17207 */ /* 0x000ff20000000000 */
.L_x_130:
[----:B------:R-:W-:Y:S01]  /*8c30*/  ISETP.NE.AND P0, PT, R192, 0x2, PT ;  /* 0x00000002c000780c */ /* 0x000fe20003f05270 */
[----:B------:R-:W-:Y:S01]  /*8c40*/  UISETP.NE.AND UP1, UPT, UR56, URZ, UPT ;  /* 0x000000ff3800728c */ /* 0x000fe2000bf25270 */
[----:B------:R-:W-:Y:S01]  /*8c50*/  ISETP.NE.AND P1, PT, R88, 0x4, PT ;  /* 0x000000045800780c */ /* 0x000fe20003f25270 */
[----:B------:R-:W-:Y:S01]  /*8c60*/  UISETP.NE.AND UP0, UPT, UR7, 0x2, UPT ;  /* 0x000000020700788c */ /* 0x000fe2000bf05270 */
[----:B------:R-:W-:Y:S01]  /*8c70*/  SEL R3, RZ, 0x1, P0 ;  /* 0x00000001ff037807 */ /* 0x000fe20000000000 */
[----:B------:R-:W-:Y:S01]  /*8c80*/  UIADD3 UR48, UPT, UPT, UR37, UR58, URZ ;  /* 0x0000003a25307290 */ /* 0x000fe2000fffe0ff */
[----:B--2---:R-:W-:Y:S01]  /*8c90*/  SEL R0, RZ, 0x1, P1 ;  /* 0x00000001ff007807 */ /* 0x004fe20000800000 */
[----:B------:R-:W-:Y:S01]  /*8ca0*/  USEL UR4, URZ, 0x1, UP0 ;  /* 0x00000001ff047887 */ /* 0x000fe20008000000 */
[----:B------:R-:W-:Y:S01]  /*8cb0*/  LOP3.LUT R194, R194, R3, RZ, 0x3c, !PT ;  /* 0x00000003c2c27212 */ /* 0x000fe200078e3cff */
[----:B------:R-:W-:Y:S01]  /*8cc0*/  UIADD3 UR47, UPT, UPT, UR38, UR59, URZ ;  /* 0x0000003b262f7290 */ /* 0x000fe2000fffe0ff */
[----:B------:R-:W-:Y:S01]  /*8cd0*/  LOP3.LUT R195, R195, R0, RZ, 0x3c, !PT ;  /* 0x00000000c3c37212 */ /* 0x000fe200078e3cff */
[----:B------:R-:W-:Y:S01]  /*8ce0*/  USEL UR45, UR7, URZ, UP0 ;  /* 0x000000ff072d7287 */ /* 0x000fe20008000000 */
[----:B------:R-:W-:Y:S01]  /*8cf0*/  SEL R192, R192, RZ, P0 ;  /* 0x000000ffc0c07207 */ /* 0x000fe20000000000 */
[----:B------:R-:W-:Y:S01]  /*8d00*/  UMOV UR36, UR57 ;  /* 0x0000003900247c82 */ /* 0x000fe20008000000 */
[----:B------:R-:W-:Y:S02]  /*8d10*/  SEL R88, R88, RZ, P1 ;  /* 0x000000ff58587207 */ /* 0x000fe40000800000 */
[----:B------:R-:W-:Y:S01]  /*8d20*/  LOP3.LUT R196, R196, UR4, RZ, 0x3c, !PT ;  /* 0x00000004c4c47c12 */ /* 0x000fe2000f8e3cff */
[----:B------:R-:W-:Y:S06]  /*8d30*/  BRA.U UP1, `(.L_x_131) ;  /* 0xffffffd101147547 */ /* 0x000fec000b83ffff */
[----:B------:R-:W-:-:S09]  /*8d40*/  UISETP.NE.AND UP0, UPT, UR63, URZ, UPT ;  /* 0x000000ff3f00728c */ /* 0x000fd2000bf05270 */
[----:B------:R-:W-:Y:S05]  /*8d50*/  BRA.U !UP0, `(.L_x_132) ;  /* 0x0000000108487547 */ /* 0x000fea000b800000 */
[----:B------:R-:W2:Y:S02]  /*8d60*/  LDCU.64 UR4, c[0x0][0x890] ;  /* 0x00011200ff0477ac */ /* 0x000ea40008000a00 */
[----:B--2---:R-:W-:-:S04]  /*8d70*/  UISETP.NE.U32.AND UP0, UPT, UR4, URZ, UPT ;  /* 0x000000ff0400728c */ /* 0x004fc8000bf05070 */
[----:B------:R-:W-:-:S09]  /*8d80*/  UISETP.NE.AND.EX UP0, UPT, UR5, URZ, UPT, UP0 ;  /* 0x000000ff0500728c */ /* 0x000fd2000bf05300 */
[----:B------:R-:W-:Y:S05]  /*8d90*/  BRA.U UP0, `(.L_x_133) ;  /* 0x00000001000c7547 */ /* 0x000fea000b800000 */
[----:B------:R-:W-:-:S13]  /*8da0*/  FSETP.NEU.AND P0, PT, R91, RZ, PT ;  /* 0x000000ff5b00720b */ /* 0x000fda0003f0d000 */
[----:B------:R-:W-:Y:S05]  /*8db0*/  @!P0 EXIT ;  /* 0x000000000000894d */ /* 0x000fea0003800000 */
[----:B------:R-:W-:Y:S05]  /*8dc0*/  BRA `(.L_x_132) ;  /* 0x00000000002c7947 */ /* 0x000fea0003800000 */
.L_x_133:
[----:B------:R-:W-:Y:S01]  /*8dd0*/  LOP3.LUT P0, RZ, R182, 0xff, RZ, 0xc0, !PT ;  /* 0x000000ffb6ff7812 */ /* 0x000fe2000780c0ff */
[----:B------:R-:W-:-:S12]  /*8de0*/  BSSY.RECONVERGENT B0, `(.L_x_132) ;  /* 0x0000009000007945 */ /* 0x000fd80003800200 */
[----:B------:R-:W-:Y:S05]  /*8df0*/  @P0 BRA `(.L_x_134) ;  /* 0x0000000000140947 */ /* 0x000fea0003800000 */
[----:B------:R-:W2:Y:S02]  /*8e00*/  LDCU.64 UR4, c[0x0][0x888] ;  /* 0x00011100ff0477ac */ /* 0x000ea40008000a00 */
[----:B--2---:R-:W-:-:S04]  /*8e10*/  ISETP.NE.U32.AND P0, PT, RZ, UR4, PT ;  /* 0x00000004ff007c0c */ /* 0x004fc8000bf05070 */
[----:B------:R-:W-:-:S13]  /*8e20*/  ISETP.NE.AND.EX P0, PT, RZ, UR5, PT, P0 ;  /* 0x00000005ff007c0c */ /* 0x000fda000bf05300 */
[----:B------:R-:W-:Y:S05]  /*8e30*/  @!P0 EXIT ;  /* 0x000000000000894d */ /* 0x000fea0003800000 */
[----:B------:R-:W-:Y:S05]  /*8e40*/  BRA `(.L_x_135) ;  /* 0x0000000000087947 */ /* 0x000fea0003800000 */
.L_x_134:
[----:B------:R-:W-:-:S13]  /*8e50*/  FSETP.NEU.AND P0, PT, R91, RZ, PT ;  /* 0x000000ff5b00720b */ /* 0x000fda0003f0d000 */
[----:B------:R-:W-:Y:S05]  /*8e60*/  @!P0 EXIT ;  /* 0x000000000000894d */ /* 0x000fea0003800000 */
.L_x_135:
[----:B------:R-:W-:Y:S05]  /*8e70*/  BSYNC.RECONVERGENT B0 ;  /* 0x0000000000007941 */ /* 0x000fea0003800200 */
.L_x_132:
[----:B------:R-:W-:-:S04]  /*8e80*/  DEPBAR.LE SB0, 0x0 ;  /* 0x000080000000791a */ /* 0x000fc80000000000 */
[----:B------:R-:W-:Y:S05]  /*8e90*/  EXIT ;  /* 0x000000000000794d */ /* 0x000fea0003800000 */
.L_x_25:
[----:B-1----:R1:W2:Y:S02]  /*8ea0*/  SYNCS.PHASECHK.TRANS64.TRYWAIT P0, [R0+URZ+0x240], R3 ;  /* 0x00024003000075a7 */ /* 0x0022a400080011ff */
[----:B--2---:R-:W-:Y:S05]  /*8eb0*/  @!P0 NANOSLEEP.SYNCS 0x989680 ;  /* 0x009896800000895d */ /* 0x004fea0003900000 */
[----:B------:R-:W2:Y:S02]  /*8ec0*/  @!P0 SYNCS.PHASECHK.TRANS64 P0, [R0+URZ+0x240], R3 ;  /* 0x00024003000085a7 */ /* 0x000ea400080010ff */
[----:B--2---:R-:W-:Y:S05]  /*8ed0*/  @!P0 BRA `(.L_x_25) ;  /* 0xfffffffc00f08947 */ /* 0x004fea000383ffff */
[----:B------:R-:W-:Y:S05]  /*8ee0*/  BRA `(.L_x_136) ;  /* 0xffffff8c00187947 */ /* 0x000fea000383ffff */
.L_x_28:
[----:B-1----:R-:W-:Y:S07]  /*8ef0*/  MOV R0, UR33 ;  /* 0x0000002100007c02 */ /* 0x002fee0008000f00 */
.L_x_137:
[----:B-1----:R1:W2:Y:S02]  /*8f00*/  SYNCS.PHASECHK.TRANS64.TRYWAIT P0, [R0+URZ+0xd0], R3 ;  /* 0x0000d003000075a7 */ /* 0x0022a400080011ff */
[----:B--2---:R-:W-:Y:S05]  /*8f10*/  @!P0 NANOSLEEP.SYNCS 0x989680 ;  /* 0x009896800000895d */ /* 0x004fea0003900000 */
[----:B------:R-:W2:Y:S02]  /*8f20*/  @!P0 SYNCS.PHASECHK.TRANS64 P0, [R0+URZ+0xd0], R3 ;  /* 0x0000d003000085a7 */ /* 0x000ea400080010ff */
[----:B--2---:R-:W-:Y:S05]  /*8f30*/  @!P0 BRA `(.L_x_137) ;  /* 0xfffffffc00f08947 */ /* 0x004fea000383ffff */
[----:B------:R-:W-:Y:S05]  /*8f40*/  BRA `(.L_x_27) ;  /* 0xffffff8c00587947 */ /* 0x000fea000383ffff */
.L_x_35:
[----:B-1----:R-:W-:Y:S07]  /*8f50*/  MOV R0, UR9 ;  /* 0x0000000900007c02 */ /* 0x002fee0008000f00 */
.L_x_138:
[----:B-1----:R1:W2:Y:S02]  /*8f60*/  SYNCS.PHASECHK.TRANS64.TRYWAIT P0, [R0+URZ+0xd0], R3 ;  /* 0x0000d003000075a7 */ /* 0x0022a400080011ff */
[----:B--2---:R-:W-:Y:S05]  /*8f70*/  @!P0 NANOSLEEP.SYNCS 0x989680 ;  /* 0x009896800000895d */ /* 0x004fea0003900000 */
[----:B------:R-:W2:Y:S02]  /*8f80*/  @!P0 SYNCS.PHASECHK.TRANS64 P0, [R0+URZ+0xd0], R3 ;  /* 0x0000d003000085a7 */ /* 0x000ea400080010ff */
[----:B--2---:R-:W-:Y:S05]  /*8f90*/  @!P0 BRA `(.L_x_138) ;  /* 0xfffffffc00f08947 */ /* 0x004fea000383ffff */
[----:B------:R-:W-:Y:S05]  /*8fa0*/  BRA `(.L_x_34) ;  /* 0xffffff9000187947 */ /* 0x000fea000383ffff */
.L_x_40:
[----:B-1----:R1:W2:Y:S02]  /*8fb0*/  SYNCS.PHASECHK.TRANS64.TRYWAIT P0, [R3+URZ+0x1d0], R0 ;  /* 0x0001d000030075a7 */ /* 0x0022a400080011ff */
[----:B--2---:R-:W-:Y:S05]  /*8fc0*/  @!P0 NANOSLEEP.SYNCS 0x989680 ;  /* 0x009896800000895d */ /* 0x004fea0003900000 */
[----:B------:R-:W2:Y:S02]  /*8fd0*/  @!P0 SYNCS.PHASECHK.TRANS64 P0, [R3+URZ+0x1d0], R0 ;  /* 0x0001d000030085a7 */ /* 0x000ea400080010ff */
[----:B--2---:R-:W-:Y:S05]  /*8fe0*/  @!P0 BRA `(.L_x_40) ;  /* 0xfffffffc00f08947 */ /* 0x004fea000383ffff */
[----:B------:R-:W-:Y:S05]  /*8ff0*/  BRA `(.L_x_139) ;  /* 0xffffff9000b87947 */ /* 0x000fea000383ffff */
.L_x_44:
[----:B-1----:R-:W-:-:S07]  /*9000*/  MOV R0, UR4 ;  /* 0x0000000400007c02 */ /* 0x002fce0008000f00 */
.L_x_140:
[----:B-1----:R1:W2:Y:S02]  /*9010*/  SYNCS.PHASECHK.TRANS64.TRYWAIT P0, [R0+URZ], R3 ;  /* 0x00000003000075a7 */ /* 0x0022a400080011ff */
[----:B--2---:R-:W-:Y:S05]  /*9020*/  @!P0 NANOSLEEP.SYNCS 0x989680 ;  /* 0x009896800000895d */ /* 0x004fea0003900000 */
[----:B------:R-:W2:Y:S02]  /*9030*/  @!P0 SYNCS.PHASECHK.TRANS64 P0, [R0+URZ], R3 ;  /* 0x00000003000085a7 */ /* 0x000ea400080010ff */
[----:B--2---:R-:W-:Y:S05]  /*9040*/  @!P0 BRA `(.L_x_140) ;  /* 0xfffffffc00f08947 */ /* 0x004fea000383ffff */
[----:B------:R-:W-:Y:S05]  /*9050*/  BRA `(.L_x_141) ;  /* 0xffffff98005c7947 */ /* 0x000fea000383ffff */
.L_x_45:
[----:B------:R-:W-:-:S07]  /*9060*/  MOV R0, UR5 ;  /* 0x0000000500007c02 */ /* 0x000fce0008000f00 */
.L_x_142:
[----:B-1----:R1:W2:Y:S02]  /*9070*/  SYNCS.PHASECHK.TRANS64.TRYWAIT P0, [R0+URZ], R3 ;  /* 0x00000003000075a7 */ /* 0x0022a400080011ff */
[----:B--2---:R-:W-:Y:S05]  /*9080*/  @!P0 NANOSLEEP.SYNCS 0x989680 ;  /* 0x009896800000895d */ /* 0x004fea0003900000 */
[----:B------:R-:W2:Y:S02]  /*9090*/  @!P0 SYNCS.PHASECHK.TRANS64 P0, [R0+URZ], R3 ;  /* 0x00000003000085a7 */ /* 0x000ea400080010ff */
[----:B--2---:R-:W-:Y:S05]  /*90a0*/  @!P0 BRA `(.L_x_142) ;  /* 0xfffffffc00f08947 */ /* 0x004fea000383ffff */
[----:B------:R-:W-:Y:S05]  /*90b0*/  BRA `(.L_x_143) ;  /* 0xffffff9800687947 */ /* 0x000fea000383ffff */
.L_x_46:
[----:B------:R-:W-:-:S07]  /*90c0*/  MOV R0, UR5 ;  /* 0x0000000500007c02 */ /* 0x000fce0008000f00 */
.L_x_144:
[----:B-1----:R1:W2:Y:S02]  /*90d0*/  SYNCS.PHASECHK.TRANS64.TRYWAIT P0, [R0+URZ], R3 ;  /* 0x00000003000075a7 */ /* 0x0022a400080011ff */
[----:B--2---:R-:W-:Y:S05]  /*90e0*/  @!P0 NANOSLEEP.SYNCS 0x989680 ;  /* 0x009896800000895d */ /* 0x004fea0003900000 */
[----:B------:R-:W2:Y:S02]  /*90f0*/  @!P0 SYNCS.PHASECHK.TRANS64 P0, [R0+URZ], R3 ;  /* 0x00000003000085a7 */ /* 0x000ea400080010ff */
[----:B--2---:R-:W-:Y:S05]  /*9100*/  @!P0 BRA `(.L_x_144) ;  /* 0xfffffffc00f08947 */ /* 0x004fea000383ffff */
[----:B------:R-:W-:Y:S05]  /*9110*/  BRA `(.L_x_145) ;  /* 0xffffff9800747947 */ /* 0x000fea000383ffff */
.L_x_47:
[----:B------:R-:W-:-:S07]  /*9120*/  MOV R0, UR5 ;  /* 0x0000000500007c02 */ /* 0x000fce0008000f00 */
.L_x_146:
[----:B-1----:R1:W2:Y:S02]  /*9130*/  SYNCS.PHASECHK.TRANS64.TRYWAIT P0, [R0+URZ], R3 ;  /* 0x00000003000075a7 */ /* 0x0022a400080011ff */
[----:B--2---:R-:W-:Y:S05]  /*9140*/  @!P0 NANOSLEEP.SYNCS 0x989680 ;  /* 0x009896800000895d */ /* 0x004fea0003900000 */
[----:B------:R-:W2:Y:S02]  /*9150*/  @!P0 SYNCS.PHASECHK.TRANS64 P0, [R0+URZ], R3 ;  /* 0x00000003000085a7 */ /* 0x000ea400080010ff */
[----:B--2---:R-:W-:Y:S05]  /*9160*/  @!P0 BRA `(.L_x_146) ;  /* 0xfffffffc00f08947 */ /* 0x004fea000383ffff */
[----:B------:R-:W-:Y:S05]  /*9170*/  BRA `(.L_x_147) ;  /* 0xffffff9800807947 */ /* 0x000fea000383ffff */
.L_x_48:
[----:B------:R-:W-:-:S07]  /*9180*/  MOV R0, UR5 ;  /* 0x0000000500007c02 */ /* 0x000fce0008000f00 */
.L_x_148:
[----:B-1----:R1:W2:Y:S02]  /*9190*/  SYNCS.PHASECHK.TRANS64.TRYWAIT P0, [R0+URZ], R3 ;  /* 0x00000003000075a7 */ /* 0x0022a400080011ff */
[----:B--2---:R-:W-:Y:S05]  /*91a0*/  @!P0 NANOSLEEP.SYNCS 0x989680 ;  /* 0x009896800000895d */ /* 0x004fea0003900000 */
[----:B------:R-:W2:Y:S02]  /*91b0*/  @!P0 SYNCS.PHASECHK.TRANS64 P0, [R0+URZ], R3 ;  /* 0x00000003000085a7 */ /* 0x000ea400080010ff */
[----:B--2---:R-:W-:Y:S05]  /*91c0*/  @!P0 BRA `(.L_x_148) ;  /* 0xfffffffc00f08947 */ /* 0x004fea000383ffff */
[----:B------:R-:W-:Y:S05]  /*91d0*/  BRA `(.L_x_149) ;  /* 0xffffff98008c7947 */ /* 0x000fea000383ffff */
.L_x_49:
[----:B------:R-:W-:-:S07]  /*91e0*/  MOV R0, UR5 ;  /* 0x0000000500007c02 */ /* 0x000fce0008000f00 */
.L_x_150:
[----:B-1----:R1:W2:Y:S02]  /*91f0*/  SYNCS.PHASECHK.TRANS64.TRYWAIT P0, [R0+URZ], R3 ;  /* 0x00000003000075a7 */ /* 0x0022a400080011ff */
[----:B--2---:R-:W-:Y:S05]  /*9200*/  @!P0 NANOSLEEP.SYNCS 0x989680 ;  /* 0x009896800000895d */ /* 0x004fea0003900000 */
[----:B------:R-:W2:Y:S02]  /*9210*/  @!P0 SYNCS.PHASECHK.TRANS64 P0, [R0+URZ], R3 ;  /* 0x00000003000085a7 */ /* 0x000ea400080010ff */
[----:B--2---:R-:W-:Y:S05]  /*9220*/  @!P0 BRA `(.L_x_150) ;  /* 0xfffffffc00f08947 */ /* 0x004fea000383ffff */
[----:B------:R-:W-:Y:S05]  /*9230*/  BRA `(.L_x_151) ;  /* 0xffffff9800987947 */ /* 0x000fea000383ffff */
.L_x_50:
[----:B------:R-:W-:-:S07]  /*9240*/  MOV R0, UR5 ;  /* 0x0000000500007c02 */ /* 0x000fce0008000f00 */
.L_x_152:
[----:B-1----:R1:W2:Y:S02]  /*9250*/  SYNCS.PHASECHK.TRANS64.TRYWAIT P0, [R0+URZ], R3 ;  /* 0x00000003000075a7 */ /* 0x0022a400080011ff */
[----:B--2---:R-:W-:Y:S05]  /*9260*/  @!P0 NANOSLEEP.SYNCS 0x989680 ;  /* 0x009896800000895d */ /* 0x004fea0003900000 */
[----:B------:R-:W2:Y:S02]  /*9270*/  @!P0 SYNCS.PHASECHK.TRANS64 P0, [R0+URZ], R3 ;  /* 0x00000003000085a7 */ /* 0x000ea400080010ff */
[----:B--2---:R-:W-:Y:S05]  /*9280*/  @!P0 BRA `(.L_x_152) ;  /* 0xfffffffc00f08947 */ /* 0x004fea000383ffff */
[----:B------:R-:W-:Y:S05]  /*9290*/  BRA `(.L_x_153) ;  /* 0xffffff9800a47947 */ /* 0x000fea000383ffff */
.L_x_51:
[----:B------:R-:W-:-:S07]  /*92a0*/  MOV R0, UR5 ;  /* 0x0000000500007c02 */ /* 0x000fce0008000f00 */
.L_x_154:
[----:B-1----:R1:W2:Y:S02]  /*92b0*/  SYNCS.PHASECHK.TRANS64.TRYWAIT P0, [R0+URZ], R3 ;  /* 0x00000003000075a7 */ /* 0x0022a400080011ff */
[----:B--2---:R-:W-:Y:S05]  /*92c0*/  @!P0 NANOSLEEP.SYNCS 0x989680 ;  /* 0x009896800000895d */ /* 0x004fea0003900000 */
[----:B------:R-:W2:Y:S02]  /*92d0*/  @!P0 SYNCS.PHASECHK.TRANS64 P0, [R0+URZ], R3 ;  /* 0x00000003000085a7 */ /* 0x000ea400080010ff */
[----:B--2---:R-:W-:Y:S05]  /*92e0*/  @!P0 BRA `(.L_x_154) ;  /* 0xfffffffc00f08947 */ /* 0x004fea000383ffff */
[----:B------:R-:W-:Y:S05]  /*92f0*/  BRA `(.L_x_155) ;  /* 0xffffff9800b07947 */ /* 0x000fea000383ffff */
.L_x_52:
[----:B------:R-:W-:-:S07]  /*9300*/  MOV R0, UR5 ;  /* 0x0000000500007c02 */ /* 0x000fce0008000f00 */
.L_x_156:
[----:B-1----:R1:W2:Y:S02]  /*9310*/  SYNCS.PHASECHK.TRANS64.TRYWAIT P0, [R0+URZ], R3 ;  /* 0x00000003000075a7 */ /* 0x0022a400080011ff */
[----:B--2---:R-:W-:Y:S05]  /*9320*/  @!P0 NANOSLEEP.SYNCS 0x989680 ;  /* 0x009896800000895d */ /* 0x004fea0003900000 */
[----:B------:R-:W2:Y:S02]  /*9330*/  @!P0 SYNCS.PHASECHK.TRANS64 P0, [R0+URZ], R3 ;  /* 0x00000003000085a7 */ /* 0x000ea400080010ff */
[----:B--2---:R-:W-:Y:S05]  /*9340*/  @!P0 BRA `(.L_x_156) ;  /* 0xfffffffc00f08947 */ /* 0x004fea000383ffff */
[----:B------:R-:W-:Y:S05]  /*9350*/  BRA `(.L_x_157) ;  /* 0xffffff9800bc7947 */ /* 0x000fea000383ffff */
.L_x_53:
[----:B------:R-:W-:-:S07]  /*9360*/  MOV R0, UR5 ;  /* 0x0000000500007c02 */ /* 0x000fce0008000f00 */
.L_x_158:
[----:B-1----:R1:W2:Y:S02]  /*9370*/  SYNCS.PHASECHK.TRANS64.TRYWAIT P0, [R0+URZ], R3 ;  /* 0x00000003000075a7 */ /* 0x0022a400080011ff */
[----:B--2---:R-:W-:Y:S05]  /*9380*/  @!P0 NANOSLEEP.SYNCS 0x989680 ;  /* 0x009896800000895d */ /* 0x004fea0003900000 */
[----:B------:R-:W2:Y:S02]  /*9390*/  @!P0 SYNCS.PHASECHK.TRANS64 P0, [R0+URZ], R3 ;  /* 0x00000003000085a7 */ /* 0x000ea400080010ff */
[----:B--2---:R-:W-:Y:S05]  /*93a0*/  @!P0 BRA `(.L_x_158) ;  /* 0xfffffffc00f08947 */ /* 0x004fea000383ffff */
[----:B------:R-:W-:Y:S05]  /*93b0*/  BRA `(.L_x_159) ;  /* 0xffffff9800c87947 */ /* 0x000fea000383ffff */
.L_x_54:
[----:B------:R-:W-:-:S07]  /*93c0*/  MOV R0, UR5 ;  /* 0x0000000500007c02 */ /* 0x000fce0008000f00 */
.L_x_160:
[----:B-1----:R1:W2:Y:S02]  /*93d0*/  SYNCS.PHASECHK.TRANS64.TRYWAIT P0, [R0+URZ], R3 ;  /* 0x00000003000075a7 */ /* 0x0022a400080011ff */
[----:B--2---:R-:W-:Y:S05]  /*93e0*/  @!P0 NANOSLEEP.SYNCS 0x989680 ;  /* 0x009896800000895d */ /* 0x004fea0003900000 */
[----:B------:R-:W2:Y:S02]  /*93f0*/  @!P0 SYNCS.PHASECHK.TRANS64 P0, [R0+URZ], R3 ;  /* 0x00000003000085a7 */ /* 0x000ea400080010ff */
[----:B--2---:R-:W-:Y:S05]  /*9400*/  @!P0 BRA `(.L_x_160) ;  /* 0xfffffffc00f08947 */ /* 0x004fea000383ffff */
[----:B------:R-:W-:Y:S05]  /*9410*/  BRA `(.L_x_161) ;  /* 0xffffff9800d47947 */ /* 0x000fea000383ffff */
.L_x_55:
[----:B------:R-:W-:-:S07]  /*9420*/  MOV R0, UR5 ;  /* 0x0000000500007c02 */ /* 0x000fce0008000f00 */
.L_x_162:
[----:B-1----:R1:W2:Y:S02]  /*9430*/  SYNCS.PHASECHK.TRANS64.TRYWAIT P0, [R0+URZ], R3 ;  /* 0x00000003000075a7 */ /* 0x0022a400080011ff */
[----:B--2---:R-:W-:Y:S05]  /*9440*/  @!P0 NANOSLEEP.SYNCS 0x989680 ;  /* 0x009896800000895d */ /* 0x004fea0003900000 */
[----:B------:R-:W2:Y:S02]  /*9450*/  @!P0 SYNCS.PHASECHK.TRANS64 P0, [R0+URZ], R3 ;  /* 0x00000003000085a7 */ /* 0x000ea400080010ff */
[----:B--2---:R-:W-:Y:S05]  /*9460*/  @!P0 BRA `(.L_x_162) ;  /* 0xfffffffc00f08947 */ /* 0x004fea000383ffff */
[----:B------:R-:W-:Y:S05]  /*9470*/  BRA `(.L_x_163) ;  /* 0xffffff9800e07947 */ /* 0x000fea000383ffff */
.L_x_56:
[----:B------:R-:W-:-:S07]  /*9480*/  MOV R0, UR5 ;  /* 0x0000000500007c02 */ /* 0x000fce0008000f00 */
.L_x_164:
[----:B-1----:R1:W2:Y:S02]  /*9490*/  SYNCS.PHASECHK.TRANS64.TRYWAIT P0, [R0+URZ], R3 ;  /* 0x00000003000075a7 */ /* 0x0022a400080011ff */
[----:B--2---:R-:W-:Y:S05]  /*94a0*/  @!P0 NANOSLEEP.SYNCS 0x989680 ;  /* 0x009896800000895d */ /* 0x004fea0003900000 */
[----:B------:R-:W2:Y:S02]  /*94b0*/  @!P0 SYNCS.PHASECHK.TRANS64 P0, [R0+URZ], R3 ;  /* 0x00000003000085a7 */ /* 0x000ea400080010ff */
[----:B--2---:R-:W-:Y:S05]  /*94c0*/  @!P0 BRA `(.L_x_164) ;  /* 0xfffffffc00f08947 */ /* 0x004fea000383ffff */
[----:B------:R-:W-:Y:S05]  /*94d0*/  BRA `(.L_x_165) ;  /* 0xffffff9800ec7947 */ /* 0x000fea000383ffff */
.L_x_57:
[----:B------:R-:W-:-:S07]  /*94e0*/  MOV R0, UR5 ;  /* 0x0000000500007c02 */ /* 0x000fce0008000f00 */
.L_x_166:
[----:B-1----:R1:W2:Y:S02]  /*94f0*/  SYNCS.PHASECHK.TRANS64.TRYWAIT P0, [R0+URZ], R3 ;  /* 0x00000003000075a7 */ /* 0x0022a400080011ff */
[----:B--2---:R-:W-:Y:S05]  /*9500*/  @!P0 NANOSLEEP.SYNCS 0x989680 ;  /* 0x009896800000895d */ /* 0x004fea0003900000 */
[----:B------:R-:W2:Y:S02]  /*9510*/  @!P0 SYNCS.PHASECHK.TRANS64 P0, [R0+URZ], R3 ;  /* 0x00000003000085a7 */ /* 0x000ea400080010ff */
[----:B--2---:R-:W-:Y:S05]  /*9520*/  @!P0 BRA `(.L_x_166) ;  /* 0xfffffffc00f08947 */ /* 0x004fea000383ffff */
[----:B------:R-:W-:Y:S05]  /*9530*/  BRA `(.L_x_167) ;  /* 0xffffff9800f87947 */ /* 0x000fea000383ffff */
.L_x_58:
[----:B------:R-:W-:-:S07]  /*9540*/  MOV R0, UR5 ;  /* 0x0000000500007c02 */ /* 0x000fce0008000f00 */
.L_x_168:
[----:B-1----:R1:W2:Y:S02]  /*9550*/  SYNCS.PHASECHK.TRANS64.TRYWAIT P0, [R0+URZ], R3 ;  /* 0x00000003000075a7 */ /* 0x0022a400080011ff */
[----:B--2---:R-:W-:Y:S05]  /*9560*/  @!P0 NANOSLEEP.SYNCS 0x989680 ;  /* 0x009896800000895d */ /* 0x004fea0003900000 */
[----:B------:R-:W2:Y:S02]  /*9570*/  @!P0 SYNCS.PHASECHK.TRANS64 P0, [R0+URZ], R3 ;  /* 0x00000003000085a7 */ /* 0x000ea400080010ff */
[----:B--2---:R-:W-:Y:S05]  /*9580*/  @!P0 BRA `(.L_x_168) ;  /* 0xfffffffc00f08947 */ /* 0x004fea000383ffff */
[----:B------:R-:W-:Y:S05]  /*9590*/  BRA `(.L_x_169) ;  /* 0xffffff9c00047947 */ /* 0x000fea000383ffff */
.L_x_59:
[----:B------:R-:W-:-:S07]  /*95a0*/  MOV R0, UR5 ;  /* 0x0000000500007c02 */ /* 0x000fce0008000f00 */
.L_x_170:
[----:B-1----:R1:W2:Y:S02]  /*95b0*/  SYNCS.PHASECHK.TRANS64.TRYWAIT P0, [R0+URZ], R3 ;  /* 0x00000003000075a7 */ /* 0x0022a400080011ff */
[----:B--2---:R-:W-:Y:S05]  /*95c0*/  @!P0 NANOSLEEP.SYNCS 0x989680 ;  /* 0x009896800000895d */ /* 0x004fea0003900000 */
[----:B------:R-:W2:Y:S02]  /*95d0*/  @!P0 SYNCS.PHASECHK.TRANS64 P0, [R0+URZ], R3 ;  /* 0x00000003000085a7 */ /* 0x000ea400080010ff */
[----:B--2---:R-:W-:Y:S05]  /*95e0*/  @!P0 BRA `(.L_x_170) ;  /* 0xfffffffc00f08947 */ /* 0x004fea000383ffff */
[----:B------:R-:W-:Y:S05]  /*95f0*/  BRA `(.L_x_171) ;  /* 0xffffff9c00107947 */ /* 0x000fea000383ffff */
.L_x_60:
[----:B------:R-:W-:-:S07]  /*9600*/  MOV R0, UR5 ;  /* 0x0000000500007c02 */ /* 0x000fce0008000f00 */
.L_x_172:
[----:B-1----:R1:W2:Y:S02]  /*9610*/  SYNCS.PHASECHK.TRANS64.TRYWAIT P0, [R0+URZ], R3 ;  /* 0x00000003000075a7 */ /* 0x0022a400080011ff */
[----:B--2---:R-:W-:Y:S05]  /*9620*/  @!P0 NANOSLEEP.SYNCS 0x989680 ;  /* 0x009896800000895d */ /* 0x004fea0003900000 */
[----:B------:R-:W2:Y:S02]  /*9630*/  @!P0 SYNCS.PHASECHK.TRANS64 P0, [R0+URZ], R3 ;  /* 0x00000003000085a7 */ /* 0x000ea400080010ff */
[----:B--2---:R-:W-:Y:S05]  /*9640*/  @!P0 BRA `(.L_x_172) ;  /* 0xfffffffc00f08947 */ /* 0x004fea000383ffff */
[----:B------:R-:W-:Y:S05]  /*9650*/  BRA `(.L_x_173) ;  /* 0xffffff9c001c7947 */ /* 0x000fea000383ffff */
.L_x_61:
[----:B------:R-:W-:-:S07]  /*9660*/  MOV R0, UR5 ;  /* 0x0000000500007c02 */ /* 0x000fce0008000f00 */
.L_x_174:
[----:B-1----:R1:W2:Y:S02]  /*9670*/  SYNCS.PHASECHK.TRANS64.TRYWAIT P0, [R0+URZ], R3 ;  /* 0x00000003000075a7 */ /* 0x0022a400080011ff */
[----:B--2---:R-:W-:Y:S05]  /*9680*/  @!P0 NANOSLEEP.SYNCS 0x989680 ;  /* 0x009896800000895d */ /* 0x004fea0003900000 */
[----:B------:R-:W2:Y:S02]  /*9690*/  @!P0 SYNCS.PHASECHK.TRANS64 P0, [R0+URZ], R3 ;  /* 0x00000003000085a7 */ /* 0x000ea400080010ff */
[----:B--2---:R-:W-:Y:S05]  /*96a0*/  @!P0 BRA `(.L_x_174) ;  /* 0xfffffffc00f08947 */ /* 0x004fea000383ffff */
[----:B------:R-:W-:Y:S05]  /*96b0*/  BRA `(.L_x_175) ;  /* 0xffffff9c00287947 */ /* 0x000fea000383ffff */
.L_x_62:
[----:B------:R-:W-:-:S07]  /*96c0*/  MOV R0, UR5 ;  /* 0x0000000500007c02 */ /* 0x000fce0008000f00 */
.L_x_176:
[----:B-1----:R1:W2:Y:S02]  /*96d0*/  SYNCS.PHASECHK.TRANS64.TRYWAIT P0, [R0+URZ], R3 ;  /* 0x00000003000075a7 */ /* 0x0022a400080011ff */
[----:B--2---:R-:W-:Y:S05]  /*96e0*/  @!P0 NANOSLEEP.SYNCS 0x989680 ;  /* 0x009896800000895d */ /* 0x004fea0003900000 */
[----:B------:R-:W2:Y:S02]  /*96f0*/  @!P0 SYNCS.PHASECHK.TRANS64 P0, [R0+URZ], R3 ;  /* 0x00000003000085a7 */ /* 0x000ea400080010ff */
[----:B--2---:R-:W-:Y:S05]  /*9700*/  @!P0 BRA `(.L_x_176) ;  /* 0xfffffffc00f08947 */ /* 0x004fea000383ffff */
[----:B------:R-:W-:Y:S05]  /*9710*/  BRA `(.L_x_177) ;  /* 0xffffff9c00347947 */ /* 0x000fea000383ffff */
.L_x_63:
[----:B------:R-:W-:-:S07]  /*9720*/  MOV R0, UR5 ;  /* 0x0000000500007c02 */ /* 0x000fce0008000f00 */
.L_x_178:
[----:B-1----:R1:W2:Y:S02]  /*9730*/  SYNCS.PHASECHK.TRANS64.TRYWAIT P0, [R0+URZ], R3 ;  /* 0x00000003000075a7 */ /* 0x0022a400080011ff */
[----:B--2---:R-:W-:Y:S05]  /*9740*/  @!P0 NANOSLEEP.SYNCS 0x989680 ;  /* 0x009896800000895d */ /* 0x004fea0003900000 */
[----:B------:R-:W2:Y:S02]  /*9750*/  @!P0 SYNCS.PHASECHK.TRANS64 P0, [R0+URZ], R3 ;  /* 0x00000003000085a7 */ /* 0x000ea400080010ff */
[----:B--2---:R-:W-:Y:S05]  /*9760*/  @!P0 BRA `(.L_x_178) ;  /* 0xfffffffc00f08947 */ /* 0x004fea000383ffff */
[----:B------:R-:W-:Y:S05]  /*9770*/  BRA `(.L_x_179) ;  /* 0xffffff9c00407947 */ /* 0x000fea000383ffff */
.L_x_64:
[----:B------:R-:W-:-:S07]  /*9780*/  MOV R0, UR5 ;  /* 0x0000000500007c02 */ /* 0x000fce0008000f00 */
.L_x_180:
[----:B-1----:R1:W2:Y:S02]  /*9790*/  SYNCS.PHASECHK.TRANS64.TRYWAIT P0, [R0+URZ], R3 ;  /* 0x00000003000075a7 */ /* 0x0022a400080011ff */
[----:B--2---:R-:W-:Y:S05]  /*97a0*/  @!P0 NANOSLEEP.SYNCS 0x989680 ;  /* 0x009896800000895d */ /* 0x004fea0003900000 */
[----:B------:R-:W2:Y:S02]  /*97b0*/  @!P0 SYNCS.PHASECHK.TRANS64 P0, [R0+URZ], R3 ;  /* 0x00000003000085a7 */ /* 0x000ea400080010ff */
[----:B--2---:R-:W-:Y:S05]  /*97c0*/  @!P0 BRA `(.L_x_180) ;  /* 0xfffffffc00f08947 */ /* 0x004fea000383ffff */
[----:B------:R-:W-:Y:S05]  /*97d0*/  BRA `(.L_x_181) ;  /* 0xffffff9c004c7947 */ /* 0x000fea000383ffff */
.L_x_65:
[----:B------:R-:W-:-:S07]  /*97e0*/  MOV R0, UR5 ;  /* 0x0000000500007c02 */ /* 0x000fce0008000f00 */
.L_x_182:
[----:B-1----:R1:W2:Y:S02]  /*97f0*/  SYNCS.PHASECHK.TRANS64.TRYWAIT P0, [R0+URZ], R3 ;  /* 0x00000003000075a7 */ /* 0x0022a400080011ff */
[----:B--2---:R-:W-:Y:S05]  /*9800*/  @!P0 NANOSLEEP.SYNCS 0x989680 ;  /* 0x009896800000895d */ /* 0x004fea0003900000 */
[----:B------:R-:W2:Y:S02]  /*9810*/  @!P0 SYNCS.PHASECHK.TRANS64 P0, [R0+URZ], R3 ;  /* 0x00000003000085a7 */ /* 0x000ea400080010ff */
[----:B--2---:R-:W-:Y:S05]  /*9820*/  @!P0 BRA `(.L_x_182) ;  /* 0xfffffffc00f08947 */ /* 0x004fea000383ffff */
[----:B------:R-:W-:Y:S05]  /*9830*/  BRA `(.L_x_183) ;  /* 0xffffff9c00587947 */ /* 0x000fea000383ffff */
.L_x_66:
[----:B------:R-:W-:-:S07]  /*9840*/  MOV R0, UR5 ;  /* 0x0000000500007c02 */ /* 0x000fce0008000f00 */
.L_x_184:
[----:B-1----:R1:W2:Y:S02]  /*9850*/  SYNCS.PHASECHK.TRANS64.TRYWAIT P0, [R0+URZ], R3 ;  /* 0x00000003000075a7 */ /* 0x0022a400080011ff */
[----:B--2---:R-:W-:Y:S05]  /*9860*/  @!P0 NANOSLEEP.SYNCS 0x989680 ;  /* 0x009896800000895d */ /* 0x004fea0003900000 */
[----:B------:R-:W2:Y:S02]  /*9870*/  @!P0 SYNCS.PHASECHK.TRANS64 P0, [R0+URZ], R3 ;  /* 0x00000003000085a7 */ /* 0x000ea400080010ff */
[----:B--2---:R-:W-:Y:S05]  /*9880*/  @!P0 BRA `(.L_x_184) ;  /* 0xfffffffc00f08947 */ /* 0x004fea000383ffff */
[----:B------:R-:W-:Y:S05]  /*9890*/  BRA `(.L_x_185) ;  /* 0xffffff9c00647947 */ /* 0x000fea000383ffff */
.L_x_67:
[----:B------:R-:W-:-:S07]  /*98a0*/  MOV R0, UR5 ;  /* 0x0000000500007c02 */ /* 0x000fce0008000f00 */
.L_x_186:
[----:B-1----:R1:W2:Y:S02]  /*98b0*/  SYNCS.PHASECHK.TRANS64.TRYWAIT P0, [R0+URZ], R3 ;  /* 0x00000003000075a7 */ /* 0x0022a400080011ff */
[----:B--2---:R-:W-:Y:S05]  /*98c0*/  @!P0 NANOSLEEP.SYNCS 0x989680 ;  /* 0x009896800000895d */ /* 0x004fea0003900000 */
[----:B------:R-:W2:Y:S02]  /*98d0*/  @!P0 SYNCS.PHASECHK.TRANS64 P0, [R0+URZ], R3 ;  /* 0x00000003000085a7 */ /* 0x000ea400080010ff */
[----:B--2---:R-:W-:Y:S05]  /*98e0*/  @!P0 BRA `(.L_x_186) ;  /* 0xfffffffc00f08947 */ /* 0x004fea000383ffff */
[----:B------:R-:W-:Y:S05]  /*98f0*/  BRA `(.L_x_187) ;  /* 0xffffff9c00707947 */ /* 0x000fea000383ffff */
.L_x_68:
[----:B------:R-:W-:-:S07]  /*9900*/  MOV R0, UR5 ;  /* 0x0000000500007c02 */ /* 0x000fce0008000f00 */
.L_x_188:
[----:B-1----:R1:W2:Y:S02]  /*9910*/  SYNCS.PHASECHK.TRANS64.TRYWAIT P0, [R0+URZ], R3 ;  /* 0x00000003000075a7 */ /* 0x0022a400080011ff */
[----:B--2---:R-:W-:Y:S05]  /*9920*/  @!P0 NANOSLEEP.SYNCS 0x989680 ;  /* 0x009896800000895d */ /* 0x004fea0003900000 */
[----:B------:R-:W2:Y:S02]  /*9930*/  @!P0 SYNCS.PHASECHK.TRANS64 P0, [R0+URZ], R3 ;  /* 0x00000003000085a7 */ /* 0x000ea400080010ff */
[----:B--2---:R-:W-:Y:S05]  /*9940*/  @!P0 BRA `(.L_x_188) ;  /* 0xfffffffc00f08947 */ /* 0x004fea000383ffff */
[----:B------:R-:W-:Y:S05]  /*9950*/  BRA `(.L_x_189) ;  /* 0xffffff9c007c7947 */ /* 0x000fea000383ffff */
.L_x_71:
[----:B-1----:R1:W2:Y:S02]  /*9960*/  SYNCS.PHASECHK.TRANS64.TRYWAIT P0, [R2+URZ+0x230], R5 ;  /* 0x00023005020075a7 */ /* 0x0022a400080011ff */
[----:B--2---:R-:W-:Y:S05]  /*9970*/  @!P0 NANOSLEEP.SYNCS 0x989680 ;  /* 0x009896800000895d */ /* 0x004fea0003900000 */
[----:B------:R-:W2:Y:S02]  /*9980*/  @!P0 SYNCS.PHASECHK.TRANS64 P0, [R2+URZ+0x230], R5 ;  /* 0x00023005020085a7 */ /* 0x000ea400080010ff */
[----:B--2---:R-:W-:Y:S05]  /*9990*/  @!P0 BRA `(.L_x_71) ;  /* 0xfffffffc00f08947 */ /* 0x004fea000383ffff */
[----:B------:R-:W-:Y:S05]  /*99a0*/  BRA `(.L_x_190) ;  /* 0xffffff9c00d87947 */ /* 0x000fea000383ffff */
.L_x_72:
[----:B------:R-:W-:-:S07]  /*99b0*/  MOV R2, UR4 ;  /* 0x0000000400027c02 */ /* 0x000fce0008000f00 */
.L_x_191:
[----:B-1----:R1:W2:Y:S02]  /*99c0*/  SYNCS.PHASECHK.TRANS64.TRYWAIT P0, [R2+URZ+0x1e0], R5 ;  /* 0x0001e005020075a7 */ /* 0x0022a400080011ff */
[----:B--2---:R-:W-:Y:S05]  /*99d0*/  @!P0 NANOSLEEP.SYNCS 0x989680 ;  /* 0x009896800000895d */ /* 0x004fea0003900000 */
[----:B------:R-:W2:Y:S02]  /*99e0*/  @!P0 SYNCS.PHASECHK.TRANS64 P0, [R2+URZ+0x1e0], R5 ;  /* 0x0001e005020085a7 */ /* 0x000ea400080010ff */
[----:B--2---:R-:W-:Y:S05]  /*99f0*/  @!P0 BRA `(.L_x_191) ;  /* 0xfffffffc00f08947 */ /* 0x004fea000383ffff */
[----:B------:R-:W-:Y:S05]  /*9a00*/  BRA `(.L_x_192) ;  /* 0xffffff9c00e87947 */ /* 0x000fea000383ffff */
.L_x_73:
[----:B-1----:R1:W2:Y:S02]  /*9a10*/  SYNCS.PHASECHK.TRANS64.TRYWAIT P1, [R2+URZ+0x1d0], R5 ;  /* 0x0001d005020075a7 */ /* 0x0022a400080211ff */
[----:B--2---:R-:W-:Y:S05]  /*9a20*/  @!P1 NANOSLEEP.SYNCS 0x989680 ;  /* 0x009896800000995d */ /* 0x004fea0003900000 */
[----:B------:R-:W2:Y:S02]  /*9a30*/  @!P1 SYNCS.PHASECHK.TRANS64 P1, [R2+URZ+0x1d0], R5 ;  /* 0x0001d005020095a7 */ /* 0x000ea400080210ff */
[----:B--2---:R-:W-:Y:S05]  /*9a40*/  @!P1 BRA `(.L_x_73) ;  /* 0xfffffffc00f09947 */ /* 0x004fea000383ffff */
[----:B------:R-:W-:Y:S05]  /*9a50*/  BRA `(.L_x_193) ;  /* 0xffffffa000187947 */ /* 0x000fea000383ffff */
.L_x_76:
[----:B------:R-:W-:-:S07]  /*9a60*/  MOV R0, UR4 ;  /* 0x0000000400007c02 */ /* 0x000fce0008000f00 */
.L_x_194:
[----:B-1----:R1:W2:Y:S02]  /*9a70*/  SYNCS.PHASECHK.TRANS64.TRYWAIT P0, [R0+URZ+0x1e0], R3 ;  /* 0x0001e003000075a7 */ /* 0x0022a400080011ff */
[----:B--2---:R-:W-:Y:S05]  /*9a80*/  @!P0 NANOSLEEP.SYNCS 0x989680 ;  /* 0x009896800000895d */ /* 0x004fea0003900000 */
[----:B------:R-:W2:Y:S02]  /*9a90*/  @!P0 SYNCS.PHASECHK.TRANS64 P0, [R0+URZ+0x1e0], R3 ;  /* 0x0001e003000085a7 */ /* 0x000ea400080010ff */
[----:B--2---:R-:W-:Y:S05]  /*9aa0*/  @!P0 BRA `(.L_x_194) ;  /* 0xfffffffc00f08947 */ /* 0x004fea000383ffff */
[----:B------:R-:W-:Y:S05]  /*9ab0*/  BRA `(.L_x_75) ;  /* 0xffffffa0006c7947 */ /* 0x000fea000383ffff */
.L_x_83:
[----:B-1----:R1:W2:Y:S02]  /*9ac0*/  SYNCS.PHASECHK.TRANS64.TRYWAIT P1, [R0+URZ+0x1d0], R5 ;  /* 0x0001d005000075a7 */ /* 0x0022a400080211ff */
[----:B--2---:R-:W-:Y:S05]  /*9ad0*/  @!P1 NANOSLEEP.SYNCS 0x989680 ;  /* 0x009896800000995d */ /* 0x004fea0003900000 */
[----:B------:R-:W2:Y:S02]  /*9ae0*/  @!P1 SYNCS.PHASECHK.TRANS64 P1, [R0+URZ+0x1d0], R5 ;  /* 0x0001d005000095a7 */ /* 0x000ea400080210ff */
[----:B--2---:R-:W-:Y:S05]  /*9af0*/  @!P1 BRA `(.L_x_83) ;  /* 0xfffffffc00f09947 */ /* 0x004fea000383ffff */
[----:B------:R-:W-:Y:S05]  /*9b00*/  BRA `(.L_x_195) ;  /* 0xffffffa400c87947 */ /* 0x000fea000383ffff */
.L_x_84:
[----:B------:R-:W-:-:S07]  /*9b10*/  MOV R3, UR19 ;  /* 0x0000001300037c02 */ /* 0x000fce0008000f00 */
.L_x_196:
[----:B-1----:R1:W2:Y:S02]  /*9b20*/  SYNCS.PHASECHK.TRANS64.TRYWAIT P0, [R3+URZ+0x210], R0 ;  /* 0x00021000030075a7 */ /* 0x0022a400080011ff */
[----:B--2---:R-:W-:Y:S05]  /*9b30*/  @!P0 NANOSLEEP.SYNCS 0x989680 ;  /* 0x009896800000895d */ /* 0x004fea0003900000 */
[----:B------:R-:W2:Y:S02]  /*9b40*/  @!P0 SYNCS.PHASECHK.TRANS64 P0, [R3+URZ+0x210], R0 ;  /* 0x00021000030085a7 */ /* 0x000ea400080010ff */
[----:B--2---:R-:W-:Y:S05]  /*9b50*/  @!P0 BRA `(.L_x_196) ;  /* 0xfffffffc00f08947 */ /* 0x004fea000383ffff */
[----:B------:R-:W-:Y:S05]  /*9b60*/  BRA `(.L_x_197) ;  /* 0xffffffa400fc7947 */ /* 0x000fea000383ffff */
.L_x_87:
[----:B------:R-:W-:Y:S07]  /*9b70*/  MOV R0, UR7 ;  /* 0x0000000700007c02 */ /* 0x000fee0008000f00 */
.L_x_198:
[----:B-1----:R1:W2:Y:S02]  /*9b80*/  SYNCS.PHASECHK.TRANS64.TRYWAIT P0, [R0+URZ], R3 ;  /* 0x00000003000075a7 */ /* 0x0022a400080011ff */
[----:B--2---:R-:W-:Y:S05]  /*9b90*/  @!P0 NANOSLEEP.SYNCS 0x989680 ;  /* 0x009896800000895d */ /* 0x004fea0003900000 */
[----:B------:R-:W2:Y:S02]  /*9ba0*/  @!P0 SYNCS.PHASECHK.TRANS64 P0, [R0+URZ], R3 ;  /* 0x00000003000085a7 */ /* 0x000ea400080010ff */
[----:B--2---:R-:W-:Y:S05]  /*9bb0*/  @!P0 BRA `(.L_x_198) ;  /* 0xfffffffc00f08947 */ /* 0x004fea000383ffff */
[----:B------:R-:W-:Y:S05]  /*9bc0*/  BRA `(.L_x_86) ;  /* 0xffffffa800307947 */ /* 0x000fea000383ffff */
.L_x_90:
[----:B------:R-:W-:-:S07]  /*9bd0*/  MOV R0, UR4 ;  /* 0x0000000400007c02 */ /* 0x000fce0008000f00 */
.L_x_199:
[----:B--2---:R2:W4:Y:S02]  /*9be0*/  SYNCS.PHASECHK.TRANS64.TRYWAIT P0, [R0+URZ], R3 ;  /* 0x00000003000075a7 */ /* 0x00452400080011ff */
[----:B----4-:R-:W-:Y:S05]  /*9bf0*/  @!P0 NANOSLEEP.SYNCS 0x989680 ;  /* 0x009896800000895d */ /* 0x010fea0003900000 */
[----:B------:R-:W4:Y:S02]  /*9c00*/  @!P0 SYNCS.PHASECHK.TRANS64 P0, [R0+URZ], R3 ;  /* 0x00000003000085a7 */ /* 0x000f2400080010ff */
[----:B----4-:R-:W-:Y:S05]  /*9c10*/  @!P0 BRA `(.L_x_199) ;  /* 0xfffffffc00f08947 */ /* 0x010fea000383ffff */
[----:B------:R-:W-:Y:S05]  /*9c20*/  BRA `(.L_x_200) ;  /* 0xffffffa800d07947 */ /* 0x000fea000383ffff */
.L_x_91:
[----:B------:R-:W-:-:S07]  /*9c30*/  MOV R0, UR5 ;  /* 0x0000000500007c02 */ /* 0x000fce0008000f00 */
.L_x_201:
[----:B-1----:R1:W2:Y:S02]  /*9c40*/  SYNCS.PHASECHK.TRANS64.TRYWAIT P0, [R0+URZ], R3 ;  /* 0x00000003000075a7 */ /* 0x0022a400080011ff */
[----:B--2---:R-:W-:Y:S05]  /*9c50*/  @!P0 NANOSLEEP.SYNCS 0x989680 ;  /* 0x009896800000895d */ /* 0x004fea0003900000 */
[----:B------:R-:W2:Y:S02]  /*9c60*/  @!P0 SYNCS.PHASECHK.TRANS64 P0, [R0+URZ], R3 ;  /* 0x00000003000085a7 */ /* 0x000ea400080010ff */
[----:B--2---:R-:W-:Y:S05]  /*9c70*/  @!P0 BRA `(.L_x_201) ;  /* 0xfffffffc00f08947 */ /* 0x004fea000383ffff */
[----:B------:R-:W-:Y:S05]  /*9c80*/  BRA `(.L_x_202) ;  /* 0xffffffa800dc7947 */ /* 0x000fea000383ffff */
.L_x_92:
[----:B------:R-:W-:-:S07]  /*9c90*/  MOV R0, UR5 ;  /* 0x0000000500007c02 */ /* 0x000fce0008000f00 */
.L_x_203:
[----:B-1----:R1:W2:Y:S02]  /*9ca0*/  SYNCS.PHASECHK.TRANS64.TRYWAIT P0, [R0+URZ], R3 ;  /* 0x00000003000075a7 */ /* 0x0022a400080011ff */
[----:B--2---:R-:W-:Y:S05]  /*9cb0*/  @!P0 NANOSLEEP.SYNCS 0x989680 ;  /* 0x009896800000895d */ /* 0x004fea0003900000 */
[----:B------:R-:W2:Y:S02]  /*9cc0*/  @!P0 SYNCS.PHASECHK.TRANS64 P0, [R0+URZ], R3 ;  /* 0x00000003000085a7 */ /* 0x000ea400080010ff */
[----:B--2---:R-:W-:Y:S05]  /*9cd0*/  @!P0 BRA `(.L_x_203) ;  /* 0xfffffffc00f08947 */ /* 0x004fea000383ffff */
[----:B------:R-:W-:Y:S05]  /*9ce0*/  BRA `(.L_x_204) ;  /* 0xffffffa800e87947 */ /* 0x000fea000383ffff */
.L_x_93:
[----:B------:R-:W-:-:S07]  /*9cf0*/  MOV R0, UR4 ;  /* 0x0000000400007c02 */ /* 0x000fce0008000f00 */
.L_x_205:
[----:B-1----:R1:W2:Y:S02]  /*9d00*/  SYNCS.PHASECHK.TRANS64.TRYWAIT P0, [R0+URZ], R3 ;  /* 0x00000003000075a7 */ /* 0x0022a400080011ff */
[----:B--2---:R-:W-:Y:S05]  /*9d10*/  @!P0 NANOSLEEP.SYNCS 0x989680 ;  /* 0x009896800000895d */ /* 0x004fea0003900000 */
[----:B------:R-:W2:Y:S02]  /*9d20*/  @!P0 SYNCS.PHASECHK.TRANS64 P0, [R0+URZ], R3 ;  /* 0x00000003000085a7 */ /* 0x000ea400080010ff */
[----:B--2---:R-:W-:Y:S05]  /*9d30*/  @!P0 BRA `(.L_x_205) ;  /* 0xfffffffc00f08947 */ /* 0x004fea000383ffff */
[----:B------:R-:W-:Y:S05]  /*9d40*/  BRA `(.L_x_206) ;  /* 0xffffffa800f47947 */ /* 0x000fea000383ffff */
.L_x_98:
[----:B--2---:R2:W3:Y:S02]  /*9d50*/  SYNCS.PHASECHK.TRANS64.TRYWAIT P0, [R3+URZ+0x1d0], R0 ;  /* 0x0001d000030075a7 */ /* 0x0044e400080011ff */
[----:B---3--:R-:W-:Y:S05]  /*9d60*/  @!P0 NANOSLEEP.SYNCS 0x989680 ;  /* 0x009896800000895d */ /* 0x008fea0003900000 */
[----:B------:R-:W3:Y:S02]  /*9d70*/  @!P0 SYNCS.PHASECHK.TRANS64 P0, [R3+URZ+0x1d0], R0 ;  /* 0x0001d000030085a7 */ /* 0x000ee400080010ff */
[----:B---3--:R-:W-:Y:S05]  /*9d80*/  @!P0 BRA `(.L_x_98) ;  /* 0xfffffffc00f08947 */ /* 0x008fea000383ffff */
[----:B------:R-:W-:Y:S05]  /*9d90*/  BRA `(.L_x_207) ;  /* 0xffffffb000187947 */ /* 0x000fea000383ffff */
.L_x_101:
[----:B------:R-:W-:Y:S07]  /*9da0*/  MOV R0, UR6 ;  /* 0x0000000600007c02 */ /* 0x000fee0008000f00 */
.L_x_208:
[----:B--2---:R2:W3:Y:S02]  /*9db0*/  SYNCS.PHASECHK.TRANS64.TRYWAIT P1, [R0+URZ+0x1c8], R3 ;  /* 0x0001c803000075a7 */ /* 0x0044e400080211ff */
[----:B---3--:R-:W-:Y:S05]  /*9dc0*/  @!P1 NANOSLEEP.SYNCS 0x989680 ;  /* 0x009896800000995d */ /* 0x008fea0003900000 */
[----:B------:R-:W3:Y:S02]  /*9dd0*/  @!P1 SYNCS.PHASECHK.TRANS64 P1, [R0+URZ+0x1c8], R3 ;  /* 0x0001c803000095a7 */ /* 0x000ee400080210ff */
[----:B---3--:R-:W-:Y:S05]  /*9de0*/  @!P1 BRA `(.L_x_208) ;  /* 0xfffffffc00f09947 */ /* 0x008fea000383ffff */
[----:B------:R-:W-:Y:S05]  /*9df0*/  BRA `(.L_x_100) ;  /* 0xffffffb400887947 */ /* 0x000fea000383ffff */
.L_x_104:
[----:B------:R-:W-:Y:S07]  /*9e00*/  MOV R3, UR7 ;  /* 0x0000000700037c02 */ /* 0x000fee0008000f00 */
.L_x_209:
[----:B--2---:R2:W3:Y:S02]  /*9e10*/  SYNCS.PHASECHK.TRANS64.TRYWAIT P2, [R3+URZ+0x1b0], R0 ;  /* 0x0001b000030075a7 */ /* 0x0044e400080411ff */
[----:B---3--:R-:W-:Y:S05]  /*9e20*/  @!P2 NANOSLEEP.SYNCS 0x989680 ;  /* 0x009896800000a95d */ /* 0x008fea0003900000 */
[----:B------:R-:W3:Y:S02]  /*9e30*/  @!P2 SYNCS.PHASECHK.TRANS64 P2, [R3+URZ+0x1b0], R0 ;  /* 0x0001b0000300a5a7 */ /* 0x000ee400080410ff */
[----:B---3--:R-:W-:Y:S05]  /*9e40*/  @!P2 BRA `(.L_x_209) ;  /* 0xfffffffc00f0a947 */ /* 0x008fea000383ffff */
[----:B------:R-:W-:Y:S05]  /*9e50*/  BRA `(.L_x_210) ;  /* 0xffffffb400e47947 */ /* 0x000fea000383ffff */
.L_x_106:
[----:B------:R-:W-:-:S07]  /*9e60*/  MOV R0, UR4 ;  /* 0x0000000400007c02 */ /* 0x000fce0008000f00 */
.L_x_211:
[----:B---3--:R3:W4:Y:S02]  /*9e70*/  SYNCS.PHASECHK.TRANS64.TRYWAIT P0, [R0+URZ], R3 ;  /* 0x00000003000075a7 */ /* 0x00872400080011ff */
[----:B----4-:R-:W-:Y:S05]  /*9e80*/  @!P0 NANOSLEEP.SYNCS 0x989680 ;  /* 0x009896800000895d */ /* 0x010fea0003900000 */
[----:B------:R-:W4:Y:S02]  /*9e90*/  @!P0 SYNCS.PHASECHK.TRANS64 P0, [R0+URZ], R3 ;  /* 0x00000003000085a7 */ /* 0x000f2400080010ff */
[----:B----4-:R-:W-:Y:S05]  /*9ea0*/  @!P0 BRA `(.L_x_211) ;  /* 0xfffffffc00f08947 */ /* 0x010fea000383ffff */
[----:B------:R-:W-:Y:S05]  /*9eb0*/  BRA `(.L_x_212) ;  /* 0xffffffb800d47947 */ /* 0x000fea000383ffff */
.L_x_108:
[----:B--2---:R2:W4:Y:S02]  /*9ec0*/  SYNCS.PHASECHK.TRANS64.TRYWAIT P0, [R8+URZ+0x1d0], R3 ;  /* 0x0001d003080075a7 */ /* 0x00452400080011ff */
[----:B----4-:R-:W-:Y:S05]  /*9ed0*/  @!P0 NANOSLEEP.SYNCS 0x989680 ;  /* 0x009896800000895d */ /* 0x010fea0003900000 */
[----:B------:R-:W4:Y:S02]  /*9ee0*/  @!P0 SYNCS.PHASECHK.TRANS64 P0, [R8+URZ+0x1d0], R3 ;  /* 0x0001d003080085a7 */ /* 0x000f2400080010ff */
[----:B----4-:R-:W-:Y:S05]  /*9ef0*/  @!P0 BRA `(.L_x_108) ;  /* 0xfffffffc00f08947 */ /* 0x010fea000383ffff */
[----:B------:R-:W-:Y:S05]  /*9f00*/  BRA `(.L_x_213) ;  /* 0xffffffbc00b47947 */ /* 0x000fea000383ffff */
.L_x_118:
[----:B-1----:R1:W2:Y:S02]  /*9f10*/  SYNCS.PHASECHK.TRANS64.TRYWAIT P0, [R0+URZ+0x1a0], R3 ;  /* 0x0001a003000075a7 */ /* 0x0022a400080011ff */
[----:B--2---:R-:W-:Y:S05]  /*9f20*/  @!P0 NANOSLEEP.SYNCS 0x989680 ;  /* 0x009896800000895d */ /* 0x004fea0003900000 */
[----:B------:R-:W2:Y:S02]  /*9f30*/  @!P0 SYNCS.PHASECHK.TRANS64 P0, [R0+URZ+0x1a0], R3 ;  /* 0x0001a003000085a7 */ /* 0x000ea400080010ff */
[----:B--2---:R-:W-:Y:S05]  /*9f40*/  @!P0 BRA `(.L_x_118) ;  /* 0xfffffffc00f08947 */ /* 0x004fea000383ffff */
[----:B------:R-:W-:Y:S05]  /*9f50*/  BRA `(.L_x_117) ;  /* 0xffffffcc00107947 */ /* 0x000fea000383ffff */
.L_x_120:
[----:B-1----:R1:W3:Y:S02]  /*9f60*/  SYNCS.PHASECHK.TRANS64.TRYWAIT P1, [R151+URZ+0x1f0], R4 ;  /* 0x0001f004970075a7 */ /* 0x0022e400080211ff */
[----:B---3--:R-:W-:Y:S05]  /*9f70*/  @!P1 NANOSLEEP.SYNCS 0x989680 ;  /* 0x009896800000995d */ /* 0x008fea0003900000 */
[----:B------:R-:W3:Y:S02]  /*9f80*/  @!P1 SYNCS.PHASECHK.TRANS64 P1, [R151+URZ+0x1f0], R4 ;  /* 0x0001f004970095a7 */ /* 0x000ee400080210ff */
[----:B---3--:R-:W-:Y:S05]  /*9f90*/  @!P1 BRA `(.L_x_120) ;  /* 0xfffffffc00f09947 */ /* 0x008fea000383ffff */
[----:B------:R-:W-:Y:S05]  /*9fa0*/  BRA `(.L_x_119) ;  /* 0xffffffcc00c07947 */ /* 0x000fea000383ffff */
        .weak           $__internal_0_$__cuda_sm10x_tcgen05_guardrail_trap_col_being_dealloced_not_returned_by_alloc
        .type           $__internal_0_$__cuda_sm10x_tcgen05_guardrail_trap_col_being_dealloced_not_returned_by_alloc,@function
        .size           $__internal_0_$__cuda_sm10x_tcgen05_guardrail_trap_col_being_dealloced_not_returned_by_alloc,($__internal_1_$__cuda_sm10x_tcgen05_guardrail_trap_phase_invalid_during_alloc - $__internal_0_$__cuda_sm10x_tcgen05_guardrail_trap_col_being_dealloced_not_returned_by_alloc)
$__internal_0_$__cuda_sm10x_tcgen05_guardrail_trap_col_being_dealloced_not_returned_by_alloc:
[----:B------:R-:W-:Y:S05]  /*9fb0*/  BPT.TRAP 0x1 ;  /* 0x000000040000795c */ /* 0x000fea0000300000 */
[----:B------:R-:W-:-:S04]  /*9fc0*/  HFMA2 R3, -RZ, RZ, 0, 0 ;  /* 0x00000000ff037431 */ /* 0x000fc800000001ff */
[----:B------:R-:W-:Y:S05]  /*9fd0*/  RET.REL.NODEC R2 `(_ZN7cutlass13device_kernelINS_4gemm6kernel13GemmUniversalIN4cute5tupleIJiiiiEEENS1_10collective13CollectiveMmaINS1_35MainloopSm100TmaUmmaWarpSpecializedILi26ELi2ELi4ENS5_IJNS4_1CILi2EEENSA_ILi1EEESC_EEEEENS5_IJNSA_ILi64EEENSA_ILi160EEENSA_ILi16EEEEEENS_10bfloat16_tENS5_IJlSC_lEEESJ_SK_NS4_8TiledMMAINS4_8MMA_AtomIJNS4_20SM100_MMA_F16BF16_SSISJ_SJ_fLi64ELi160ELNS4_4UMMA5MajorE0ELSP_0ELNSO_7ScaleInE0ELSQ_0EEEEEENS4_6LayoutINS5_IJSC_SC_SC_EEENS5_IJNSA_ILi0EEESV_SV_EEEEENS5_IJNS4_10UnderscoreESY_SY_EEEEENS4_13SM90_TMA_LOADENS4_14ComposedLayoutINS4_7SwizzleILi1ELi4ELi3EEENS4_18smem_ptr_flag_bitsILi16EEENST_INS5_IJNSA_ILi8EEESH_EEENS5_IJSH_SC_EEEEEEEvNS4_8identityENS4_23SM90_TMA_LOAD_MULTICASTES1B_vS1C_EENS_8epilogue10collective18CollectiveEpilogueINS1F_23Sm100TmaWarpSpecializedILi2ELi1ELi80ELb1ELb0EEEJSI_NS5_IJNST_ISF_SC_EENST_ISG_SC_EEEEESJ_SK_SJ_SK_NS1F_6fusion15FusionCallbacksIS1J_NS1N_17LinearCombinationISJ_fSJ_fLNS_15FloatRoundStyleE2EEESI_S1M_JEEENS4_5SM1004TMEM4LOAD26SM100_TMEM_LOAD_16dp256b4xES11_NS12_INS13_ILi2ELi4ELi3EEES16_NST_INS5_IJS17_NSA_ILi32EEEEEENS5_IJS1Y_SC_EEEEEEENS4_17SM75_U32x4_LDSM_NENS4_14SM90_TMA_STOREES22_NS4_17SM90_U32x4_STSM_NENS4_39AutoVectorizingCopyWithAssumedAlignmentILi128EEEEEEvvEEEEvNT_6ParamsE) ;  /* 0xffffff6002087950 */ /* 0x000fea0003c3ffff */
        .weak           $__internal_1_$__cuda_sm10x_tcgen05_guardrail_trap_phase_invalid_during_alloc
        .type           $__internal_1_$__cuda_sm10x_tcgen05_guardrail_trap_phase_invalid_during_alloc,@function
        .size           $__internal_1_$__cuda_sm10x_tcgen05_guardrail_trap_phase_invalid_during_alloc,($__internal_2_$__cuda_sm10x_tcgen05_guardrail_trap_unallocated_columns_being_dealloced - $__internal_1_$__cuda_sm10x_tcgen05_guardrail_trap_phase_invalid_during_alloc)
$__internal_1_$__cuda_sm10x_tcgen05_guardrail_trap_phase_invalid_during_alloc:
[----:B------:R-:W-:Y:S05]  /*9fe0*/  BPT.TRAP 0x1 ;  /* 0x000000040000795c */ /* 0x000fea0000300000 */
[----:B------:R-:W-:-:S04]  /*9ff0*/  MOV R5, 0x0 ;  /* 0x0000000000057802 */ /* 0x000fc80000000f00 */
[----:B------:R-:W-:Y:S05]  /*a000*/  RET.REL.NODEC R4 `(_ZN7cutlass13device_kernelINS_4gemm6kernel13GemmUniversalIN4cute5tupleIJiiiiEEENS1_10collective13CollectiveMmaINS1_35MainloopSm100TmaUmmaWarpSpecializedILi26ELi2ELi4ENS5_IJNS4_1CILi2EEENSA_ILi1EEESC_EEEEENS5_IJNSA_ILi64EEENSA_ILi160EEENSA_ILi16EEEEEENS_10bfloat16_tENS5_IJlSC_lEEESJ_SK_NS4_8TiledMMAINS4_8MMA_AtomIJNS4_20SM100_MMA_F16BF16_SSISJ_SJ_fLi64ELi160ELNS4_4UMMA5MajorE0ELSP_0ELNSO_7ScaleInE0ELSQ_0EEEEEENS4_6LayoutINS5_IJSC_SC_SC_EEENS5_IJNSA_ILi0EEESV_SV_EEEEENS5_IJNS4_10UnderscoreESY_SY_EEEEENS4_13SM90_TMA_LOADENS4_14ComposedLayoutINS4_7SwizzleILi1ELi4ELi3EEENS4_18smem_ptr_flag_bitsILi16EEENST_INS5_IJNSA_ILi8EEESH_EEENS5_IJSH_SC_EEEEEEEvNS4_8identityENS4_23SM90_TMA_LOAD_MULTICASTES1B_vS1C_EENS_8epilogue10collective18CollectiveEpilogueINS1F_23Sm100TmaWarpSpecializedILi2ELi1ELi80ELb1ELb0EEEJSI_NS5_IJNST_ISF_SC_EENST_ISG_SC_EEEEESJ_SK_SJ_SK_NS1F_6fusion15FusionCallbacksIS1J_NS1N_17LinearCombinationISJ_fSJ_fLNS_15FloatRoundStyleE2EEESI_S1M_JEEENS4_5SM1004TMEM4LOAD26SM100_TMEM_LOAD_16dp256b4xES11_NS12_INS13_ILi2ELi4ELi3EEES16_NST_INS5_IJS17_NSA_ILi32EEEEEENS5_IJS1Y_SC_EEEEEEENS4_17SM75_U32x4_LDSM_NENS4_14SM90_TMA_STOREES22_NS4_17SM90_U32x4_STSM_NENS4_39AutoVectorizingCopyWithAssumedAlignmentILi128EEEEEEvvEEEEvNT_6ParamsE) ;  /* 0xffffff5c04fc7950 */ /* 0x000fea0003c3ffff */
        .weak           $__internal_2_$__cuda_sm10x_tcgen05_guardrail_trap_unallocated_columns_being_dealloced
        .type           $__internal_2_$__cuda_sm10x_tcgen05_guardrail_trap_unallocated_columns_being_dealloced,@function
        .size           $__internal_2_$__cuda_sm10x_tcgen05_guardrail_trap_unallocated_columns_being_dealloced,(.L_x_215 - $__internal_2_$__cuda_sm10x_tcgen05_guardrail_trap_unallocated_columns_being_dealloced)
$__internal_2_$__cuda_sm10x_tcgen05_guardrail_trap_unallocated_columns_being_dealloced:
[----:B------:R-:W-:Y:S05]  /*a010*/  BPT.TRAP 0x1 ;  /* 0x000000040000795c */ /* 0x000fea0000300000 */
[----:B------:R-:W-:-:S04]  /*a020*/  HFMA2 R3, -RZ, RZ, 0, 0 ;  /* 0x00000000ff037431 */ /* 0x000fc800000001ff */
[----:B------:R-:W-:Y:S05]  /*a030*/  RET.REL.NODEC R2 `(_ZN7cutlass13device_kernelINS_4gemm6kernel13GemmUniversalIN4cute5tupleIJiiiiEEENS1_10collective13CollectiveMmaINS1_35MainloopSm100TmaUmmaWarpSpecializedILi26ELi2ELi4ENS5_IJNS4_1CILi2EEENSA_ILi1EEESC_EEEEENS5_IJNSA_ILi64EEENSA_ILi160EEENSA_ILi16EEEEEENS_10bfloat16_tENS5_IJlSC_lEEESJ_SK_NS4_8TiledMMAINS4_8MMA_AtomIJNS4_20SM100_MMA_F16BF16_SSISJ_SJ_fLi64ELi160ELNS4_4UMMA5MajorE0ELSP_0ELNSO_7ScaleInE0ELSQ_0EEEEEENS4_6LayoutINS5_IJSC_SC_SC_EEENS5_IJNSA_ILi0EEESV_SV_EEEEENS5_IJNS4_10UnderscoreESY_SY_EEEEENS4_13SM90_TMA_LOADENS4_14ComposedLayoutINS4_7SwizzleILi1ELi4ELi3EEENS4_18smem_ptr_flag_bitsILi16EEENST_INS5_IJNSA_ILi8EEESH_EEENS5_IJSH_SC_EEEEEEEvNS4_8identityENS4_23SM90_TMA_LOAD_MULTICASTES1B_vS1C_EENS_8epilogue10collective18CollectiveEpilogueINS1F_23Sm100TmaWarpSpecializedILi2ELi1ELi80ELb1ELb0EEEJSI_NS5_IJNST_ISF_SC_EENST_ISG_SC_EEEEESJ_SK_SJ_SK_NS1F_6fusion15FusionCallbacksIS1J_NS1N_17LinearCombinationISJ_fSJ_fLNS_15FloatRoundStyleE2EEESI_S1M_JEEENS4_5SM1004TMEM4LOAD26SM100_TMEM_LOAD_16dp256b4xES11_NS12_INS13_ILi2ELi4ELi3EEES16_NST_INS5_IJS17_NSA_ILi32EEEEEENS5_IJS1Y_SC_EEEEEEENS4_17SM75_U32x4_LDSM_NENS4_14SM90_TMA_STOREES22_NS4_17SM90_U32x4_STSM_NENS4_39AutoVectorizingCopyWithAssumedAlignmentILi128EEEEEEvvEEEEvNT_6ParamsE) ;  /* 0xffffff5c02f07950 */ /* 0x000fea0003c3ffff */
.L_x_214:
[----:B------:R-:W-:-:S00]  /*a040*/  BRA `(.L_x_214) ;  /* 0xfffffffc00fc7947 */ /* 0x000fc0000383ffff */
[----:B------:R-:W-:-:S00]  /*a050*/  NOP ;  /* 0x0000000000007918 */ /* 0x000fc00000000000 */
        /* <DEDUP_REMOVED lines=10> */
.L_x_215:


//--------------------- .nv.global.init           --------------------------
	.section	.nv.global.init,"aw",@progbits
.nv.global.init:
	.type		$str$27,@object
	.size		$str$27,($str$28 - $str$27)
$str$27:
        /*0000*/ 	.byte	0x28, 0x61, 0x64, 0x64, 0x72, 0x65, 0x73, 0x73, 0x20, 0x26, 0x20, 0x6d, 0x61, 0x73, 0x6b, 0x29
        /*0010*/ 	.byte	0x20, 0x3d, 0x3d, 0x20, 0x30, 0x00
	.type		$str$28,@object
	.size		$str$28,($str$26 - $str$28)
$str$28:
        /*0016*/ 	.byte	0x2f, 0x74, 0x6d, 0x70, 0x2f, 0x63, 0x75, 0x74, 0x6c, 0x61, 0x73, 0x73, 0x5f, 0x73, 0x77, 0x65
        /*0026*/ 	.byte	0x65, 0x70, 0x5f, 0x73, 0x72, 0x63, 0x2f, 0x69, 0x6e, 0x63, 0x6c, 0x75, 0x64, 0x65, 0x2f, 0x63
        /*0036*/ 	.byte	0x75, 0x74, 0x65, 0x2f, 0x70, 0x6f, 0x69, 0x6e, 0x74, 0x65, 0x72, 0x5f, 0x66, 0x6c, 0x61, 0x67
        /*0046*/ 	.byte	0x67, 0x65, 0x64, 0x2e, 0x68, 0x70, 0x70, 0x00
	.type		$str$26,@object
	.size		$str$26,($str$25 - $str$26)
$str$26:
        /*004e*/ 	.byte	0x2f, 0x74, 0x6d, 0x70, 0x2f, 0x63, 0x75, 0x74, 0x6c, 0x61, 0x73, 0x73, 0x5f, 0x73, 0x77, 0x65
        /*005e*/ 	.byte	0x65, 0x70, 0x5f, 0x73, 0x72, 0x63, 0x2f, 0x69, 0x6e, 0x63, 0x6c, 0x75, 0x64, 0x65, 0x2f, 0x63
        /*006e*/ 	.byte	0x75, 0x74, 0x65, 0x2f, 0x61, 0x74, 0x6f, 0x6d, 0x2f, 0x63, 0x6f, 0x70, 0x79, 0x5f, 0x74, 0x72
        /*007e*/ 	.byte	0x61, 0x69, 0x74, 0x73, 0x5f, 0x73, 0x6d, 0x31, 0x30, 0x30, 0x2e, 0x68, 0x70, 0x70, 0x00
	.type		$str$25,@object
	.size		$str$25,(__unnamed_1 - $str$25)
$str$25:
        /*008d*/ 	.byte	0x28, 0x28, 0x75, 0x69, 0x6e, 0x74, 0x33, 0x32, 0x5f, 0x74, 0x28, 0x74, 0x68, 0x72, 0x65, 0x61
        /*009d*/ 	.byte	0x64, 0x49, 0x64, 0x78, 0x2e, 0x78, 0x29, 0x20, 0x2f, 0x20, 0x33, 0x32, 0x29, 0x20, 0x25, 0x20
        /*00ad*/ 	.byte	0x34, 0x29, 0x20, 0x3d, 0x3d, 0x20, 0x28, 0x28, 0x28, 0x74, 0x6d, 0x65, 0x6d, 0x5f, 0x61, 0x64
        /*00bd*/ 	.byte	0x64, 0x72, 0x20, 0x3e, 0x3e, 0x20, 0x31, 0x36, 0x29, 0x20, 0x2f, 0x20, 0x33, 0x32, 0x29, 0x20
        /*00cd*/ 	.byte	0x25, 0x20, 0x34, 0x29, 0x00
	.type		__unnamed_1,@object
	.size		__unnamed_1,(__unnamed_2 - __unnamed_1)
__unnamed_1:
        /*00d2*/ 	.byte	0x61, 0x75, 0x74, 0x6f, 0x20, 0x63, 0x75, 0x74, 0x65, 0x3a, 0x3a, 0x61, 0x73, 0x5f, 0x70, 0x6f
        /* <DEDUP_REMOVED lines=24> */
        /*0262*/ 	.byte	0x43, 0x3c, 0x31, 0x30, 0x32, 0x34, 0x30, 0x3e, 0x3e, 0x3e, 0x3e, 0x5d, 0x00
	.type		__unnamed_2,@object
	.size		__unnamed_2,(.L_2 - __unnamed_2)
__unnamed_2:
        /* <DEDUP_REMOVED lines=45> */
        /*053f*/ 	.byte	0x3e, 0x3e, 0x3e, 0x5d, 0x00
.L_2:


//--------------------- .nv.shared._ZN7cutlass13device_kernelINS_4gemm6kernel13GemmUniversalIN4cute5tupleIJiiiiEEENS1_10collective13CollectiveMmaINS1_35MainloopSm100TmaUmmaWarpSpecializedILi26ELi2ELi4ENS5_IJNS4_1CILi2EEENSA_ILi1EEESC_EEEEENS5_IJNSA_ILi64EEENSA_ILi160EEENSA_ILi16EEEEEENS_10bfloat16_tENS5_IJlSC_lEEESJ_SK_NS4_8TiledMMAINS4_8MMA_AtomIJNS4_20SM100_MMA_F16BF16_SSISJ_SJ_fLi64ELi160ELNS4_4UMMA5MajorE0ELSP_0ELNSO_7ScaleInE0ELSQ_0EEEEEENS4_6LayoutINS5_IJSC_SC_SC_EEENS5_IJNSA_ILi0EEESV_SV_EEEEENS5_IJNS4_10UnderscoreESY_SY_EEEEENS4_13SM90_TMA_LOADENS4_14ComposedLayoutINS4_7SwizzleILi1ELi4ELi3EEENS4_18smem_ptr_flag_bitsILi16EEENST_INS5_IJNSA_ILi8EEESH_EEENS5_IJSH_SC_EEEEEEEvNS4_8identityENS4_23SM90_TMA_LOAD_MULTICASTES1B_vS1C_EENS_8epilogue10collective18CollectiveEpilogueINS1F_23Sm100TmaWarpSpecializedILi2ELi1ELi80ELb1ELb0EEEJSI_NS5_IJNST_ISF_SC_EENST_ISG_SC_EEEEESJ_SK_SJ_SK_NS1F_6fusion15FusionCallbacksIS1J_NS1N_17LinearCombinationISJ_fSJ_fLNS_15FloatRoundStyleE2EEESI_S1M_JEEENS4_5SM1004TMEM4LOAD26SM100_TMEM_LOAD_16dp256b4xES11_NS12_INS13_ILi2ELi4ELi3EEES16_NST_INS5_IJS17_NSA_ILi32EEEEEENS5_IJS1Y_SC_EEEEEEENS4_17SM75_U32x4_LDSM_NENS4_14SM90_TMA_STOREES22_NS4_17SM90_U32x4_STSM_NENS4_39AutoVectorizingCopyWithAssumedAlignmentILi128EEEEEEvvEEEEvNT_6ParamsE --------------------------
	.section	.nv.shared._ZN7cutlass13device_kernelINS_4gemm6kernel13GemmUniversalIN4cute5tupleIJiiiiEEENS1_10collective13CollectiveMmaINS1_35MainloopSm100TmaUmmaWarpSpecializedILi26ELi2ELi4ENS5_IJNS4_1CILi2EEENSA_ILi1EEESC_EEEEENS5_IJNSA_ILi64EEENSA_ILi160EEENSA_ILi16EEEEEENS_10bfloat16_tENS5_IJlSC_lEEESJ_SK_NS4_8TiledMMAINS4_8MMA_AtomIJNS4_20SM100_MMA_F16BF16_SSISJ_SJ_fLi64ELi160ELNS4_4UMMA5MajorE0ELSP_0ELNSO_7ScaleInE0ELSQ_0EEEEEENS4_6LayoutINS5_IJSC_SC_SC_EEENS5_IJNSA_ILi0EEESV_SV_EEEEENS5_IJNS4_10UnderscoreESY_SY_EEEEENS4_13SM90_TMA_LOADENS4_14ComposedLayoutINS4_7SwizzleILi1ELi4ELi3EEENS4_18smem_ptr_flag_bitsILi16EEENST_INS5_IJNSA_ILi8EEESH_EEENS5_IJSH_SC_EEEEEEEvNS4_8identityENS4_23SM90_TMA_LOAD_MULTICASTES1B_vS1C_EENS_8epilogue10collective18CollectiveEpilogueINS1F_23Sm100TmaWarpSpecializedILi2ELi1ELi80ELb1ELb0EEEJSI_NS5_IJNST_ISF_SC_EENST_ISG_SC_EEEEESJ_SK_SJ_SK_NS1F_6fusion15FusionCallbacksIS1J_NS1N_17LinearCombinationISJ_fSJ_fLNS_15FloatRoundStyleE2EEESI_S1M_JEEENS4_5SM1004TMEM4LOAD26SM100_TMEM_LOAD_16dp256b4xES11_NS12_INS13_ILi2ELi4ELi3EEES16_NST_INS5_IJS17_NSA_ILi32EEEEEENS5_IJS1Y_SC_EEEEEEENS4_17SM75_U32x4_LDSM_NENS4_14SM90_TMA_STOREES22_NS4_17SM90_U32x4_STSM_NENS4_39AutoVectorizingCopyWithAssumedAlignmentILi128EEEEEEvvEEEEvNT_6ParamsE,"aw",@nobits
	.sectionflags	@""
	.align	16
	.zero		1024


//--------------------- .nv.shared.reserved.0     --------------------------
	.section	.nv.shared.reserved.0,"aw",@nobits
	.weak		__nv_reservedSMEM_offset_0_alias
	.size		__nv_reservedSMEM_offset_0_alias, 0, 64
	.other		__nv_reservedSMEM_offset_0_alias,@"STO_CUDA_RESERVED_SHARED STV_DEFAULT"
__nv_reservedSMEM_offset_0_alias:
	.zero		0
.nv.shared.reserved.0:
	.zero		64
	.weak		__nv_reservedSMEM_tcgen05_partition
	.type		__nv_reservedSMEM_tcgen05_partition,@object
	.size		__nv_reservedSMEM_tcgen05_partition,(.L_0 - __nv_reservedSMEM_tcgen05_partition)
__nv_reservedSMEM_tcgen05_partition:
	.zero		32
.L_0:


//--------------------- .nv.global                --------------------------
	.section	.nv.global,"aw",@nobits
.nv.global:
	.type		_ZN40_INTERNAL_d575f496_4_k_cu_0558691d_197724cute1_E,@object
	.size		_ZN40_INTERNAL_d575f496_4_k_cu_0558691d_197724cute1_E,(_ZN40_INTERNAL_d575f496_4_k_cu_0558691d_197724cuda3std3__45__cpo6cbeginE - _ZN40_INTERNAL_d575f496_4_k_cu_0558691d_197724cute1_E)
_ZN40_INTERNAL_d575f496_4_k_cu_0558691d_197724cute1_E:
	.zero		1
	.type		_ZN40_INTERNAL_d575f496_4_k_cu_0558691d_197724cuda3std3__45__cpo6cbeginE,@object
	.size		_ZN40_INTERNAL_d575f496_4_k_cu_0558691d_197724cuda3std3__45__cpo6cbeginE,(_ZN40_INTERNAL_d575f496_4_k_cu_0558691d_197724cuda3std3__48in_placeE - _ZN40_INTERNAL_d575f496_4_k_cu_0558691d_197724cuda3std3__45__cpo6cbeginE)
_ZN40_INTERNAL_d575f496_4_k_cu_0558691d_197724cuda3std3__45__cpo6cbeginE:
	.zero		1
	.type		_ZN40_INTERNAL_d575f496_4_k_cu_0558691d_197724cuda3std3__48in_placeE,@object
	.size		_ZN40_INTERNAL_d575f496_4_k_cu_0558691d_197724cuda3std3__48in_placeE,(_ZN40_INTERNAL_d575f496_4_k_cu_0558691d_197724cuda3std6ranges3__45__cpo9iter_moveE - _ZN40_INTERNAL_d575f496_4_k_cu_0558691d_197724cuda3std3__48in_placeE)
_ZN40_INTERNAL_d575f496_4_k_cu_0558691d_197724cuda3std3__48in_placeE:
	.zero		1
	.type		_ZN40_INTERNAL_d575f496_4_k_cu_0558691d_197724cuda3std6ranges3__45__cpo9iter_moveE,@object
	.size		_ZN40_INTERNAL_d575f496_4_k_cu_0558691d_197724cuda3std6ranges3__45__cpo9iter_moveE,(_ZN40_INTERNAL_d575f496_4_k_cu_0558691d_197724cuda3std3__45__cpo5beginE - _ZN40_INTERNAL_d575f496_4_k_cu_0558691d_197724cuda3std6ranges3__45__cpo9iter_moveE)
_ZN40_INTERNAL_d575f496_4_k_cu_0558691d_197724cuda3std6ranges3__45__cpo9iter_moveE:
	.zero		1
	.type		_ZN40_INTERNAL_d575f496_4_k_cu_0558691d_197724cuda3std3__45__cpo5beginE,@object
	.size		_ZN40_INTERNAL_d575f496_4_k_cu_0558691d_197724cuda3std3__45__cpo5beginE,(_ZN40_INTERNAL_d575f496_4_k_cu_0558691d_197724cuda3std3__442_GLOBAL__N__d575f496_4_k_cu_0558691d_197726ignoreE - _ZN40_INTERNAL_d575f496_4_k_cu_0558691d_197724cuda3std3__45__cpo5beginE)
_ZN40_INTERNAL_d575f496_4_k_cu_0558691d_197724cuda3std3__45__cpo5beginE:
	.zero		1
	.type		_ZN40_INTERNAL_d575f496_4_k_cu_0558691d_197724cuda3std3__442_GLOBAL__N__d575f496_4_k_cu_0558691d_197726ignoreE,@object
	.size		_ZN40_INTERNAL_d575f496_4_k_cu_0558691d_197724cuda3std3__442_GLOBAL__N__d575f496_4_k_cu_0558691d_197726ignoreE,(_ZN40_INTERNAL_d575f496_4_k_cu_0558691d_197724cute7productE - _ZN40_INTERNAL_d575f496_4_k_cu_0558691d_197724cuda3std3__442_GLOBAL__N__d575f496_4_k_cu_0558691d_197726ignoreE)
_ZN40_INTERNAL_d575f496_4_k_cu_0558691d_197724cuda3std3__442_GLOBAL__N__d575f496_4_k_cu_0558691d_197726ignoreE:
	.zero		1
	.type		_ZN40_INTERNAL_d575f496_4_k_cu_0558691d_197724cute7productE,@object
	.size		_ZN40_INTERNAL_d575f496_4_k_cu_0558691d_197724cute7productE,(_ZN40_INTERNAL_d575f496_4_k_cu_0558691d_197724cuda3std3__45__cpo3endE - _ZN40_INTERNAL_d575f496_4_k_cu_0558691d_197724cute7productE)
_ZN40_INTERNAL_d575f496_4_k_cu_0558691d_197724cute7productE:
	.zero		1
	.type		_ZN40_INTERNAL_d575f496_4_k_cu_0558691d_197724cuda3std3__45__cpo3endE,@object
	.size		_ZN40_INTERNAL_d575f496_4_k_cu_0558691d_197724cuda3std3__45__cpo3endE,(_ZN40_INTERNAL_d575f496_4_k_cu_0558691d_197724cuda3std3__419piecewise_constructE - _ZN40_INTERNAL_d575f496_4_k_cu_0558691d_197724cuda3std3__45__cpo3endE)
_ZN40_INTERNAL_d575f496_4_k_cu_0558691d_197724cuda3std3__45__cpo3endE:
	.zero		1
	.type		_ZN40_INTERNAL_d575f496_4_k_cu_0558691d_197724cuda3std3__419piecewise_constructE,@object
	.size		_ZN40_INTERNAL_d575f496_4_k_cu_0558691d_197724cuda3std3__419piecewise_constructE,(_ZN40_INTERNAL_d575f496_4_k_cu_0558691d_197724cuda3std3__45__cpo4cendE - _ZN40_INTERNAL_d575f496_4_k_cu_0558691d_197724cuda3std3__419piecewise_constructE)
_ZN40_INTERNAL_d575f496_4_k_cu_0558691d_197724cuda3std3__419piecewise_constructE:
	.zero		1
	.type		_ZN40_INTERNAL_d575f496_4_k_cu_0558691d_197724cuda3std3__45__cpo4cendE,@object
	.size		_ZN40_INTERNAL_d575f496_4_k_cu_0558691d_197724cuda3std3__45__cpo4cendE,(_ZN40_INTERNAL_d575f496_4_k_cu_0558691d_197724cuda3std6ranges3__45__cpo4swapE - _ZN40_INTERNAL_d575f496_4_k_cu_0558691d_197724cuda3std3__45__cpo4cendE)
_ZN40_INTERNAL_d575f496_4_k_cu_0558691d_197724cuda3std3__45__cpo4cendE:
	.zero		1
	.type		_ZN40_INTERNAL_d575f496_4_k_cu_0558691d_197724cuda3std6ranges3__45__cpo4swapE,@object
	.size		_ZN40_INTERNAL_d575f496_4_k_cu_0558691d_197724cuda3std6ranges3__45__cpo4swapE,(.L_10 - _ZN40_INTERNAL_d575f496_4_k_cu_0558691d_197724cuda3std6ranges3__45__cpo4swapE)
_ZN40_INTERNAL_d575f496_4_k_cu_0558691d_197724cuda3std6ranges3__45__cpo4swapE:
	.zero		1
.L_10:


//--------------------- .nv.constant0._ZN7cutlass13device_kernelINS_4gemm6kernel13GemmUniversalIN4cute5tupleIJiiiiEEENS1_10collective13CollectiveMmaINS1_35MainloopSm100TmaUmmaWarpSpecializedILi26ELi2ELi4ENS5_IJNS4_1CILi2EEENSA_ILi1EEESC_EEEEENS5_IJNSA_ILi64EEENSA_ILi160EEENSA_ILi16EEEEEENS_10bfloat16_tENS5_IJlSC_lEEESJ_SK_NS4_8TiledMMAINS4_8MMA_AtomIJNS4_20SM100_MMA_F16BF16_SSISJ_SJ_fLi64ELi160ELNS4_4UMMA5MajorE0ELSP_0ELNSO_7ScaleInE0ELSQ_0EEEEEENS4_6LayoutINS5_IJSC_SC_SC_EEENS5_IJNSA_ILi0EEESV_SV_EEEEENS5_IJNS4_10UnderscoreESY_SY_EEEEENS4_13SM90_TMA_LOADENS4_14ComposedLayoutINS4_7SwizzleILi1ELi4ELi3EEENS4_18smem_ptr_flag_bitsILi16EEENST_INS5_IJNSA_ILi8EEESH_EEENS5_IJSH_SC_EEEEEEEvNS4_8identityENS4_23SM90_TMA_LOAD_MULTICASTES1B_vS1C_EENS_8epilogue10collective18CollectiveEpilogueINS1F_23Sm100TmaWarpSpecializedILi2ELi1ELi80ELb1ELb0EEEJSI_NS5_IJNST_ISF_SC_EENST_ISG_SC_EEEEESJ_SK_SJ_SK_NS1F_6fusion15FusionCallbacksIS1J_NS1N_17LinearCombinationISJ_fSJ_fLNS_15FloatRoundStyleE2EEESI_S1M_JEEENS4_5SM1004TMEM4LOAD26SM100_TMEM_LOAD_16dp256b4xES11_NS12_INS13_ILi2ELi4ELi3EEES16_NST_INS5_IJS17_NSA_ILi32EEEEEENS5_IJS1Y_SC_EEEEEEENS4_17SM75_U32x4_LDSM_NENS4_14SM90_TMA_STOREES22_NS4_17SM90_U32x4_STSM_NENS4_39AutoVectorizingCopyWithAssumedAlignmentILi128EEEEEEvvEEEEvNT_6ParamsE --------------------------
	.section	.nv.constant0._ZN7cutlass13device_kernelINS_4gemm6kernel13GemmUniversalIN4cute5tupleIJiiiiEEENS1_10collective13CollectiveMmaINS1_35MainloopSm100TmaUmmaWarpSpecializedILi26ELi2ELi4ENS5_IJNS4_1CILi2EEENSA_ILi1EEESC_EEEEENS5_IJNSA_ILi64EEENSA_ILi160EEENSA_ILi16EEEEEENS_10bfloat16_tENS5_IJlSC_lEEESJ_SK_NS4_8TiledMMAINS4_8MMA_AtomIJNS4_20SM100_MMA_F16BF16_SSISJ_SJ_fLi64ELi160ELNS4_4UMMA5MajorE0ELSP_0ELNSO_7ScaleInE0ELSQ_0EEEEEENS4_6LayoutINS5_IJSC_SC_SC_EEENS5_IJNSA_ILi0EEESV_SV_EEEEENS5_IJNS4_10UnderscoreESY_SY_EEEEENS4_13SM90_TMA_LOADENS4_14ComposedLayoutINS4_7SwizzleILi1ELi4ELi3EEENS4_18smem_ptr_flag_bitsILi16EEENST_INS5_IJNSA_ILi8EEESH_EEENS5_IJSH_SC_EEEEEEEvNS4_8identityENS4_23SM90_TMA_LOAD_MULTICASTES1B_vS1C_EENS_8epilogue10collective18CollectiveEpilogueINS1F_23Sm100TmaWarpSpecializedILi2ELi1ELi80ELb1ELb0EEEJSI_NS5_IJNST_ISF_SC_EENST_ISG_SC_EEEEESJ_SK_SJ_SK_NS1F_6fusion15FusionCallbacksIS1J_NS1N_17LinearCombinationISJ_fSJ_fLNS_15FloatRoundStyleE2EEESI_S1M_JEEENS4_5SM1004TMEM4LOAD26SM100_TMEM_LOAD_16dp256b4xES11_NS12_INS13_ILi2ELi4ELi3EEES16_NST_INS5_IJS17_NSA_ILi32EEEEEENS5_IJS1Y_SC_EEEEEEENS4_17SM75_U32x4_LDSM_NENS4_14SM90_TMA_STOREES22_NS4_17SM90_U32x4_STSM_NENS4_39AutoVectorizingCopyWithAssumedAlignmentILi128EEEEEEvvEEEEvNT_6ParamsE,"a",@progbits
	.sectionflags	@""
	.align	4
.nv.constant0._ZN7cutlass13device_kernelINS_4gemm6kernel13GemmUniversalIN4cute5tupleIJiiiiEEENS1_10collective13CollectiveMmaINS1_35MainloopSm100TmaUmmaWarpSpecializedILi26ELi2ELi4ENS5_IJNS4_1CILi2EEENSA_ILi1EEESC_EEEEENS5_IJNSA_ILi64EEENSA_ILi160EEENSA_ILi16EEEEEENS_10bfloat16_tENS5_IJlSC_lEEESJ_SK_NS4_8TiledMMAINS4_8MMA_AtomIJNS4_20SM100_MMA_F16BF16_SSISJ_SJ_fLi64ELi160ELNS4_4UMMA5MajorE0ELSP_0ELNSO_7ScaleInE0ELSQ_0EEEEEENS4_6LayoutINS5_IJSC_SC_SC_EEENS5_IJNSA_ILi0EEESV_SV_EEEEENS5_IJNS4_10UnderscoreESY_SY_EEEEENS4_13SM90_TMA_LOADENS4_14ComposedLayoutINS4_7SwizzleILi1ELi4ELi3EEENS4_18smem_ptr_flag_bitsILi16EEENST_INS5_IJNSA_ILi8EEESH_EEENS5_IJSH_SC_EEEEEEEvNS4_8identityENS4_23SM90_TMA_LOAD_MULTICASTES1B_vS1C_EENS_8epilogue10collective18CollectiveEpilogueINS1F_23Sm100TmaWarpSpecializedILi2ELi1ELi80ELb1ELb0EEEJSI_NS5_IJNST_ISF_SC_EENST_ISG_SC_EEEEESJ_SK_SJ_SK_NS1F_6fusion15FusionCallbacksIS1J_NS1N_17LinearCombinationISJ_fSJ_fLNS_15FloatRoundStyleE2EEESI_S1M_JEEENS4_5SM1004TMEM4LOAD26SM100_TMEM_LOAD_16dp256b4xES11_NS12_INS13_ILi2ELi4ELi3EEES16_NST_INS5_IJS17_NSA_ILi32EEEEEENS5_IJS1Y_SC_EEEEEEENS4_17SM75_U32x4_LDSM_NENS4_14SM90_TMA_STOREES22_NS4_17SM90_U32x4_STSM_NENS4_39AutoVectorizingCopyWithAssumedAlignmentILi128EEEEEEvvEEEEvNT_6ParamsE:
	.zero		2944


//--------------------- SYMBOLS --------------------------

	.type		.nv.reservedSmem.offset0,@object
	.size		.nv.reservedSmem.offset0,0x4
	.type		.nv.reservedSmem.cap,@object
	.size		.nv.reservedSmem.cap,0x4
	.type		__assertfail,@function
